	.target	sm_100a

	.elftype	@"ET_EXEC"


//--------------------- .note.nv.tkinfo           --------------------------
	.section	.note.nv.tkinfo,"",@"SHT_NOTE"
	.sectionflags	@"SHF_NOTE_NV_TKINFO"
	.tkinfo
        /*0018*/ 	.word	0x00000002
        /*0030*/ 	.string	""
        /*0030*/ 	.string	"ptxas"
        /*0030*/ 	.string	"Cuda compilation tools, release 13.0, V13.0.88"
        /*0030*/ 	.string	"Build cuda_13.0.r13.0/compiler.36424714_0"
        /*0030*/ 	.string	"-arch sm_100a -m 64 "



//--------------------- .note.nv.cuinfo           --------------------------
	.section	.note.nv.cuinfo,"",@"SHT_NOTE"
	.sectionflags	@"SHF_NOTE_NV_CUINFO"
        /*0018*/ 	.short	0x0002
        /*001a*/ 	.short	0x0064
        /*001c*/ 	.short	0x0082
	.zero		2


//--------------------- .nv.info                  --------------------------
	.section	.nv.info,"",@"SHT_CUDA_INFO"
	.align	4


	//----- nvinfo : EIATTR_REGCOUNT
	.align		4
        /*0000*/ 	.byte	0x04, 0x2f
        /*0002*/ 	.short	(.L_19 - .L_18)
	.align		4
.L_18:
        /*0004*/ 	.word	index@(_ZN7cutlass13device_kernelINS_4gemm6kernel13GemmUniversalIN4cute5tupleIJiiiiEEENS1_10collective13CollectiveMmaINS1_35MainloopSm100TmaUmmaWarpSpecializedILi4ELi2ELi4ENS5_IJNS4_1CILi2EEENSA_ILi1EEESC_EEEEENS5_IJNSA_ILi64EEENSA_ILi240EEESF_EEENS_6half_tENS5_IJlSC_lEEESI_SJ_NS4_8TiledMMAINS4_8MMA_AtomIJNS4_20SM100_MMA_F16BF16_SSISI_SI_fLi64ELi240ELNS4_4UMMA5MajorE0ELSO_0ELNSN_7ScaleInE0ELSP_0EEEEEENS4_6LayoutINS5_IJSC_SC_SC_EEENS5_IJNSA_ILi0EEESU_SU_EEEEENS5_IJNS4_10UnderscoreESX_SX_EEEEENS4_13SM90_TMA_LOADENS4_14ComposedLayoutINS4_7SwizzleILi3ELi4ELi3EEENS4_18smem_ptr_flag_bitsILi16EEENSS_INS5_IJNSA_ILi8EEESF_EEENS5_IJSF_SC_EEEEEEEvNS4_8identityENS4_23SM90_TMA_LOAD_MULTICASTES1A_vS1B_EENS_8epilogue10collective18CollectiveEpilogueINS1E_23Sm100TmaWarpSpecializedILi2ELi1ELi120ELb1ELb0EEEJSH_NS5_IJNSS_ISF_SC_EENSS_ISG_SC_EEEEESI_SJ_SI_SJ_NS1E_6fusion15FusionCallbacksIS1I_NS1M_17LinearCombinationISI_fSI_fLNS_15FloatRoundStyleE2EEESH_S1L_JEEENS4_5SM1004TMEM4LOAD26SM100_TMEM_LOAD_16dp256b2xES10_NS11_INS12_ILi1ELi4ELi3EEES15_NSS_INS5_IJS16_NSA_ILi16EEEEEENS5_IJS1X_SC_EEEEEEENS4_17SM75_U32x4_LDSM_NENS4_14SM90_TMA_STOREES21_NS4_17SM90_U32x4_STSM_NENS4_39AutoVectorizingCopyWithAssumedAlignmentILi128EEEEEEvvEEEEvNT_6ParamsE)
        /*0008*/ 	.word	0x000000ff


	//----- nvinfo : EIATTR_FRAME_SIZE
	.align		4
.L_19:
        /*000c*/ 	.byte	0x04, 0x11
        /*000e*/ 	.short	(.L_21 - .L_20)
	.align		4
.L_20:
        /*0010*/ 	.word	index@($__internal_2_$__cuda_sm10x_tcgen05_guardrail_trap_unallocated_columns_being_dealloced)
        /*0014*/ 	.word	0x00000018


	//----- nvinfo : EIATTR_FRAME_SIZE
	.align		4
.L_21:
        /*0018*/ 	.byte	0x04, 0x11
        /*001a*/ 	.short	(.L_23 - .L_22)
	.align		4
.L_22:
        /*001c*/ 	.word	index@($__internal_1_$__cuda_sm10x_tcgen05_guardrail_trap_phase_invalid_during_alloc)
        /*0020*/ 	.word	0x00000018


	//----- nvinfo : EIATTR_FRAME_SIZE
	.align		4
.L_23:
        /*0024*/ 	.byte	0x04, 0x11
        /*0026*/ 	.short	(.L_25 - .L_24)
	.align		4
.L_24:
        /*0028*/ 	.word	index@($__internal_0_$__cuda_sm10x_tcgen05_guardrail_trap_col_being_dealloced_not_returned_by_alloc)
        /*002c*/ 	.word	0x00000018


	//----- nvinfo : EIATTR_FRAME_SIZE
	.align		4
.L_25:
        /*0030*/ 	.byte	0x04, 0x11
        /*0032*/ 	.short	(.L_27 - .L_26)
	.align		4
.L_26:
        /*0034*/ 	.word	index@(_ZN7cutlass13device_kernelINS_4gemm6kernel13GemmUniversalIN4cute5tupleIJiiiiEEENS1_10collective13CollectiveMmaINS1_35MainloopSm100TmaUmmaWarpSpecializedILi4ELi2ELi4ENS5_IJNS4_1CILi2EEENSA_ILi1EEESC_EEEEENS5_IJNSA_ILi64EEENSA_ILi240EEESF_EEENS_6half_tENS5_IJlSC_lEEESI_SJ_NS4_8TiledMMAINS4_8MMA_AtomIJNS4_20SM100_MMA_F16BF16_SSISI_SI_fLi64ELi240ELNS4_4UMMA5MajorE0ELSO_0ELNSN_7ScaleInE0ELSP_0EEEEEENS4_6LayoutINS5_IJSC_SC_SC_EEENS5_IJNSA_ILi0EEESU_SU_EEEEENS5_IJNS4_10UnderscoreESX_SX_EEEEENS4_13SM90_TMA_LOADENS4_14ComposedLayoutINS4_7SwizzleILi3ELi4ELi3EEENS4_18smem_ptr_flag_bitsILi16EEENSS_INS5_IJNSA_ILi8EEESF_EEENS5_IJSF_SC_EEEEEEEvNS4_8identityENS4_23SM90_TMA_LOAD_MULTICASTES1A_vS1B_EENS_8epilogue10collective18CollectiveEpilogueINS1E_23Sm100TmaWarpSpecializedILi2ELi1ELi120ELb1ELb0EEEJSH_NS5_IJNSS_ISF_SC_EENSS_ISG_SC_EEEEESI_SJ_SI_SJ_NS1E_6fusion15FusionCallbacksIS1I_NS1M_17LinearCombinationISI_fSI_fLNS_15FloatRoundStyleE2EEESH_S1L_JEEENS4_5SM1004TMEM4LOAD26SM100_TMEM_LOAD_16dp256b2xES10_NS11_INS12_ILi1ELi4ELi3EEES15_NSS_INS5_IJS16_NSA_ILi16EEEEEENS5_IJS1X_SC_EEEEEEENS4_17SM75_U32x4_LDSM_NENS4_14SM90_TMA_STOREES21_NS4_17SM90_U32x4_STSM_NENS4_39AutoVectorizingCopyWithAssumedAlignmentILi128EEEEEEvvEEEEvNT_6ParamsE)
        /*0038*/ 	.word	0x00000018


	//----- nvinfo : EIATTR_MIN_STACK_SIZE
	.align		4
.L_27:
        /*003c*/ 	.byte	0x04, 0x12
        /*003e*/ 	.short	(.L_29 - .L_28)
	.align		4
.L_28:
        /*0040*/ 	.word	index@(_ZN7cutlass13device_kernelINS_4gemm6kernel13GemmUniversalIN4cute5tupleIJiiiiEEENS1_10collective13CollectiveMmaINS1_35MainloopSm100TmaUmmaWarpSpecializedILi4ELi2ELi4ENS5_IJNS4_1CILi2EEENSA_ILi1EEESC_EEEEENS5_IJNSA_ILi64EEENSA_ILi240EEESF_EEENS_6half_tENS5_IJlSC_lEEESI_SJ_NS4_8TiledMMAINS4_8MMA_AtomIJNS4_20SM100_MMA_F16BF16_SSISI_SI_fLi64ELi240ELNS4_4UMMA5MajorE0ELSO_0ELNSN_7ScaleInE0ELSP_0EEEEEENS4_6LayoutINS5_IJSC_SC_SC_EEENS5_IJNSA_ILi0EEESU_SU_EEEEENS5_IJNS4_10UnderscoreESX_SX_EEEEENS4_13SM90_TMA_LOADENS4_14ComposedLayoutINS4_7SwizzleILi3ELi4ELi3EEENS4_18smem_ptr_flag_bitsILi16EEENSS_INS5_IJNSA_ILi8EEESF_EEENS5_IJSF_SC_EEEEEEEvNS4_8identityENS4_23SM90_TMA_LOAD_MULTICASTES1A_vS1B_EENS_8epilogue10collective18CollectiveEpilogueINS1E_23Sm100TmaWarpSpecializedILi2ELi1ELi120ELb1ELb0EEEJSH_NS5_IJNSS_ISF_SC_EENSS_ISG_SC_EEEEESI_SJ_SI_SJ_NS1E_6fusion15FusionCallbacksIS1I_NS1M_17LinearCombinationISI_fSI_fLNS_15FloatRoundStyleE2EEESH_S1L_JEEENS4_5SM1004TMEM4LOAD26SM100_TMEM_LOAD_16dp256b2xES10_NS11_INS12_ILi1ELi4ELi3EEES15_NSS_INS5_IJS16_NSA_ILi16EEEEEENS5_IJS1X_SC_EEEEEEENS4_17SM75_U32x4_LDSM_NENS4_14SM90_TMA_STOREES21_NS4_17SM90_U32x4_STSM_NENS4_39AutoVectorizingCopyWithAssumedAlignmentILi128EEEEEEvvEEEEvNT_6ParamsE)
        /*0044*/ 	.word	0x00000018
.L_29:


//--------------------- .nv.compat                --------------------------
	.section	.nv.compat,"",@"SHT_CUDA_COMPAT_INFO"
	.align	4
        /*0000*/ 	.byte	0x02, 0x09, 0x01, 0x00, 0x02, 0x02, 0x02, 0x00, 0x02, 0x05, 0x05, 0x00, 0x03, 0x07, 0x01, 0x01
        /*0010*/ 	.byte	0x02, 0x03, 0x01, 0x00, 0x02, 0x06, 0x01, 0x00, 0x04, 0x0b, 0x08, 0x00, 0x09, 0x00, 0x00, 0x00
        /*0020*/ 	.byte	0x00, 0x00, 0x00, 0x00


//--------------------- .nv.info._ZN7cutlass13device_kernelINS_4gemm6kernel13GemmUniversalIN4cute5tupleIJiiiiEEENS1_10collective13CollectiveMmaINS1_35MainloopSm100TmaUmmaWarpSpecializedILi4ELi2ELi4ENS5_IJNS4_1CILi2EEENSA_ILi1EEESC_EEEEENS5_IJNSA_ILi64EEENSA_ILi240EEESF_EEENS_6half_tENS5_IJlSC_lEEESI_SJ_NS4_8TiledMMAINS4_8MMA_AtomIJNS4_20SM100_MMA_F16BF16_SSISI_SI_fLi64ELi240ELNS4_4UMMA5MajorE0ELSO_0ELNSN_7ScaleInE0ELSP_0EEEEEENS4_6LayoutINS5_IJSC_SC_SC_EEENS5_IJNSA_ILi0EEESU_SU_EEEEENS5_IJNS4_10UnderscoreESX_SX_EEEEENS4_13SM90_TMA_LOADENS4_14ComposedLayoutINS4_7SwizzleILi3ELi4ELi3EEENS4_18smem_ptr_flag_bitsILi16EEENSS_INS5_IJNSA_ILi8EEESF_EEENS5_IJSF_SC_EEEEEEEvNS4_8identityENS4_23SM90_TMA_LOAD_MULTICASTES1A_vS1B_EENS_8epilogue10collective18CollectiveEpilogueINS1E_23Sm100TmaWarpSpecializedILi2ELi1ELi120ELb1ELb0EEEJSH_NS5_IJNSS_ISF_SC_EENSS_ISG_SC_EEEEESI_SJ_SI_SJ_NS1E_6fusion15FusionCallbacksIS1I_NS1M_17LinearCombinationISI_fSI_fLNS_15FloatRoundStyleE2EEESH_S1L_JEEENS4_5SM1004TMEM4LOAD26SM100_TMEM_LOAD_16dp256b2xES10_NS11_INS12_ILi1ELi4ELi3EEES15_NSS_INS5_IJS16_NSA_ILi16EEEEEENS5_IJS1X_SC_EEEEEEENS4_17SM75_U32x4_LDSM_NENS4_14SM90_TMA_STOREES21_NS4_17SM90_U32x4_STSM_NENS4_39AutoVectorizingCopyWithAssumedAlignmentILi128EEEEEEvvEEEEvNT_6ParamsE --------------------------
	.section	.nv.info._ZN7cutlass13device_kernelINS_4gemm6kernel13GemmUniversalIN4cute5tupleIJiiiiEEENS1_10collective13CollectiveMmaINS1_35MainloopSm100TmaUmmaWarpSpecializedILi4ELi2ELi4ENS5_IJNS4_1CILi2EEENSA_ILi1EEESC_EEEEENS5_IJNSA_ILi64EEENSA_ILi240EEESF_EEENS_6half_tENS5_IJlSC_lEEESI_SJ_NS4_8TiledMMAINS4_8MMA_AtomIJNS4_20SM100_MMA_F16BF16_SSISI_SI_fLi64ELi240ELNS4_4UMMA5MajorE0ELSO_0ELNSN_7ScaleInE0ELSP_0EEEEEENS4_6LayoutINS5_IJSC_SC_SC_EEENS5_IJNSA_ILi0EEESU_SU_EEEEENS5_IJNS4_10UnderscoreESX_SX_EEEEENS4_13SM90_TMA_LOADENS4_14ComposedLayoutINS4_7SwizzleILi3ELi4ELi3EEENS4_18smem_ptr_flag_bitsILi16EEENSS_INS5_IJNSA_ILi8EEESF_EEENS5_IJSF_SC_EEEEEEEvNS4_8identityENS4_23SM90_TMA_LOAD_MULTICASTES1A_vS1B_EENS_8epilogue10collective18CollectiveEpilogueINS1E_23Sm100TmaWarpSpecializedILi2ELi1ELi120ELb1ELb0EEEJSH_NS5_IJNSS_ISF_SC_EENSS_ISG_SC_EEEEESI_SJ_SI_SJ_NS1E_6fusion15FusionCallbacksIS1I_NS1M_17LinearCombinationISI_fSI_fLNS_15FloatRoundStyleE2EEESH_S1L_JEEENS4_5SM1004TMEM4LOAD26SM100_TMEM_LOAD_16dp256b2xES10_NS11_INS12_ILi1ELi4ELi3EEES15_NSS_INS5_IJS16_NSA_ILi16EEEEEENS5_IJS1X_SC_EEEEEEENS4_17SM75_U32x4_LDSM_NENS4_14SM90_TMA_STOREES21_NS4_17SM90_U32x4_STSM_NENS4_39AutoVectorizingCopyWithAssumedAlignmentILi128EEEEEEvvEEEEvNT_6ParamsE,"",@"SHT_CUDA_INFO"
	.sectionflags	@""
	.align	4


	//----- nvinfo : EIATTR_CUDA_API_VERSION
	.align		4
        /*0000*/ 	.byte	0x04, 0x37
        /*0002*/ 	.short	(.L_31 - .L_30)
.L_30:
        /*0004*/ 	.word	0x00000082


	//----- nvinfo : EIATTR_KPARAM_INFO
	.align		4
.L_31:
        /*0008*/ 	.byte	0x04, 0x17
        /*000a*/ 	.short	(.L_33 - .L_32)
.L_32:
        /*000c*/ 	.word	0x00000000
        /*0010*/ 	.short	0x0000
        /*0012*/ 	.short	0x0000
        /*0014*/ 	.byte	0x00, 0xf0, 0x01, 0x20


	//----- nvinfo : EIATTR_AT_ENTRY_FRAGMENTS
	.align		4
.L_33:
        /*0018*/ 	.byte	0x04, 0x4f
        /*001a*/ 	.short	(.L_35 - .L_34)


	//   ....[0]....
.L_34:
        /*001c*/ 	.word	0x00000006


	//----- nvinfo : EIATTR_RESERVED_SMEM_USED
	.align		4
.L_35:
        /*0020*/ 	.byte	0x01, 0x41
	.zero		2


	//----- nvinfo : EIATTR_SPARSE_MMA_MASK
	.align		4
        /*0024*/ 	.byte	0x03, 0x50
        /*0026*/ 	.short	0x0000


	//----- nvinfo : EIATTR_TCGEN05_1CTA_USED
	.align		4
        /*0028*/ 	.byte	0x01, 0x51
	.zero		2


	//----- nvinfo : EIATTR_MAXREG_COUNT
	.align		4
        /*002c*/ 	.byte	0x03, 0x1b
        /*002e*/ 	.short	0x00ff


	//----- nvinfo : EIATTR_NUM_BARRIERS
	.align		4
        /*0030*/ 	.byte	0x02, 0x4c
        /*0032*/ 	.byte	0x07
	.zero		1


	//----- nvinfo : EIATTR_EXTERNS
	.align		4
        /*0034*/ 	.byte	0x04, 0x0f
        /*0036*/ 	.short	(.L_37 - .L_36)


	//   ....[0]....
	.align		4
.L_36:
        /*0038*/ 	.word	index@(__assertfail)


	//----- nvinfo : EIATTR_ANNOTATIONS
	.align		4
.L_37:
        /*003c*/ 	.byte	0x04, 0x55
        /*003e*/ 	.short	(.L_39 - .L_38)


	//   ....[0]....
.L_38:
        /*0040*/ 	.word	0x00000001
        /*0044*/ 	.byte	0x60, 0x04, 0x00, 0x00, 0x01, 0x00, 0x00, 0x00, 0x70, 0x50, 0x00, 0x00, 0x01, 0x00, 0x00, 0x00
        /*0054*/ 	.byte	0x50, 0x51, 0x00, 0x00, 0x01, 0x00, 0x00, 0x00, 0x40, 0x53, 0x00, 0x00, 0x01, 0x00, 0x00, 0x00
        /*0064*/ 	.byte	0x10, 0x58, 0x00, 0x00, 0x01, 0x00, 0x00, 0x00, 0xb0, 0x5a, 0x00, 0x00, 0x01, 0x00, 0x00, 0x00
        /*0074*/ 	.byte	0xf0, 0x7b, 0x00, 0x00, 0x01, 0x00, 0x00, 0x00, 0xc0, 0x80, 0x00, 0x00, 0x01, 0x00, 0x00, 0x00
        /*0084*/ 	.byte	0xf0, 0x9e, 0x00, 0x00, 0x01, 0x00, 0x00, 0x00, 0x60, 0x9f, 0x00, 0x00, 0x01, 0x00, 0x00, 0x00
        /*0094*/ 	.byte	0x80, 0x9f, 0x00, 0x00, 0x01, 0x00, 0x00, 0x00, 0x60, 0xa0, 0x00, 0x00, 0x01, 0x00, 0x00, 0x00
        /*00a4*/ 	.byte	0x80, 0xa0, 0x00, 0x00, 0x01, 0x00, 0x00, 0x00, 0xc0, 0xa0, 0x00, 0x00, 0x01, 0x00, 0x00, 0x00
        /*00b4*/ 	.byte	0x30, 0xa2, 0x00, 0x00


	//----- nvinfo : EIATTR_MERCURY_ISA_VERSION
	.align		4
.L_39:
        /*00b8*/ 	.byte	0x03, 0x5f
        /*00ba*/ 	.short	0x0101


	//----- nvinfo : EIATTR_INT_WARP_WIDE_INSTR_OFFSETS
	.align		4
        /*00bc*/ 	.byte	0x04, 0x31
        /*00be*/ 	.short	(.L_41 - .L_40)


	//   ....[0]....
.L_40:
        /*00c0*/ 	.word	0x00003cc0


	//   ....[1]....
        /*00c4*/ 	.word	0x00003cf0


	//   ....[2]....
        /*00c8*/ 	.word	0x00003d40


	//   ....[3]....
        /*00cc*/ 	.word	0x00004930


	//   ....[4]....
        /*00d0*/ 	.word	0x000049b0


	//   ....[5]....
        /*00d4*/ 	.word	0x00004a10


	//   ....[6]....
        /*00d8*/ 	.word	0x00004a70


	//   ....[7]....
        /*00dc*/ 	.word	0x00004ad0


	//   ....[8]....
        /*00e0*/ 	.word	0x00004af0


	//   ....[9]....
        /*00e4*/ 	.word	0x00004b70


	//   ....[10]....
        /*00e8*/ 	.word	0x00004bb0


	//   ....[11]....
        /*00ec*/ 	.word	0x00004bd0


	//   ....[12]....
        /*00f0*/ 	.word	0x00004c30


	//   ....[13]....
        /*00f4*/ 	.word	0x00004c70


	//   ....[14]....
        /*00f8*/ 	.word	0x00004c90


	//   ....[15]....
        /*00fc*/ 	.word	0x00004cf0


	//   ....[16]....
        /*0100*/ 	.word	0x00004d30


	//   ....[17]....
        /*0104*/ 	.word	0x00004da0


	//   ....[18]....
        /*0108*/ 	.word	0x00004df0


	//----- nvinfo : EIATTR_COOP_GROUP_MASK_REGIDS
	.align		4
.L_41:
        /*010c*/ 	.byte	0x04, 0x29
        /*010e*/ 	.short	(.L_43 - .L_42)


	//   ....[0]....
.L_42:
        /*0110*/ 	.word	0xffffffff


	//   ....[1]....
        /*0114*/ 	.word	0xffffffff


	//   ....[2]....
        /*0118*/ 	.word	0xffffffff


	//   ....[3]....
        /*011c*/ 	.word	0xffffffff


	//   ....[4]....
        /*0120*/ 	.word	0xffffffff


	//   ....[5]....
        /*0124*/ 	.word	0xffffffff


	//   ....[6]....
        /*0128*/ 	.word	0xffffffff


	//   ....[7]....
        /*012c*/ 	.word	0xffffffff


	//   ....[8]....
        /*0130*/ 	.word	0xffffffff


	//   ....[9]....
        /*0134*/ 	.word	0xffffffff


	//   ....[10]....
        /*0138*/ 	.word	0xffffffff


	//   ....[11]....
        /*013c*/ 	.word	0xffffffff


	//   ....[12]....
        /*0140*/ 	.word	0xffffffff


	//   ....[13]....
        /*0144*/ 	.word	0xffffffff


	//----- nvinfo : EIATTR_COOP_GROUP_INSTR_OFFSETS
	.align		4
.L_43:
        /*0148*/ 	.byte	0x04, 0x28
        /*014a*/ 	.short	(.L_45 - .L_44)


	//   ....[0]....
.L_44:
        /*014c*/ 	.word	0x000000a0


	//   ....[1]....
        /*0150*/ 	.word	0x00000500


	//   ....[2]....
        /*0154*/ 	.word	0x000006b0


	//   ....[3]....
        /*0158*/ 	.word	0x00000810


	//   ....[4]....
        /*015c*/ 	.word	0x00000910


	//   ....[5]....
        /*0160*/ 	.word	0x00000a80


	//   ....[6]....
        /*0164*/ 	.word	0x00000c20


	//   ....[7]....
        /*0168*/ 	.word	0x00000dd0


	//   ....[8]....
        /*016c*/ 	.word	0x00002000


	//   ....[9]....
        /*0170*/ 	.word	0x00002ec0


	//   ....[10]....
        /*0174*/ 	.word	0x000030d0


	//   ....[11]....
        /*0178*/ 	.word	0x00003100


	//   ....[12]....
        /*017c*/ 	.word	0x00003bb0


	//   ....[13]....
        /*0180*/ 	.word	0x00003de0


	//----- nvinfo : EIATTR_VRC_CTA_INIT_COUNT
	.align		4
.L_45:
        /*0184*/ 	.byte	0x02, 0x4a
        /*0186*/ 	.byte	0x80
	.zero		1


	//----- nvinfo : EIATTR_SYSCALL_OFFSETS
	.align		4
        /*0188*/ 	.byte	0x04, 0x46
        /*018a*/ 	.short	(.L_47 - .L_46)


	//   ....[0]....
.L_46:
        /*018c*/ 	.word	0x000059a0


	//   ....[1]....
        /*0190*/ 	.word	0x00005a90


	//   ....[2]....
        /*0194*/ 	.word	0x00006790


	//   ....[3]....
        /*0198*/ 	.word	0x00006900


	//   ....[4]....
        /*019c*/ 	.word	0x00006a70


	//   ....[5]....
        /*01a0*/ 	.word	0x00006be0


	//   ....[6]....
        /*01a4*/ 	.word	0x00006d50


	//   ....[7]....
        /*01a8*/ 	.word	0x00006ec0


	//   ....[8]....
        /*01ac*/ 	.word	0x00007030


	//   ....[9]....
        /*01b0*/ 	.word	0x000071a0


	//   ....[10]....
        /*01b4*/ 	.word	0x00007310


	//   ....[11]....
        /*01b8*/ 	.word	0x00007480


	//   ....[12]....
        /*01bc*/ 	.word	0x000075f0


	//   ....[13]....
        /*01c0*/ 	.word	0x00007760


	//   ....[14]....
        /*01c4*/ 	.word	0x000078d0


	//   ....[15]....
        /*01c8*/ 	.word	0x00007a40


	//   ....[16]....
        /*01cc*/ 	.word	0x00007bb0


	//----- nvinfo : EIATTR_MBARRIER_INSTR_OFFSETS
	.align		4
.L_47:
        /*01d0*/ 	.byte	0x04, 0x39
        /*01d2*/ 	.short	(.L_49 - .L_48)


	//   ....[0]....
.L_48:
        /*01d4*/ 	.word	0x00000620
        /*01d8*/ 	.word	0x000000ff
        /*01dc*/ 	.word	0x00000000
        /*01e0*/ 	.short	0x0100
        /*01e2*/ 	.byte	0x08
	.zero		1


	//   ....[1]....
        /*01e4*/ 	.word	0x00000630
        /*01e8*/ 	.word	0x000000ff
        /*01ec*/ 	.word	0x00000020
        /*01f0*/ 	.short	0x0100
        /*01f2*/ 	.byte	0x08
	.zero		1


	//   ....[2]....
        /*01f4*/ 	.word	0x00000640
        /*01f8*/ 	.word	0x000000ff
        /*01fc*/ 	.word	0x00000008
        /*0200*/ 	.short	0x0100
        /*0202*/ 	.byte	0x08
	.zero		1


	//   ....[3]....
        /*0204*/ 	.word	0x00000650
        /*0208*/ 	.word	0x000000ff
        /*020c*/ 	.word	0x00000028
        /*0210*/ 	.short	0x0100
        /*0212*/ 	.byte	0x08
	.zero		1


	//   ....[4]....
        /*0214*/ 	.word	0x00000660
        /*0218*/ 	.word	0x000000ff
        /*021c*/ 	.word	0x00000010
        /*0220*/ 	.short	0x0100
        /*0222*/ 	.byte	0x08
	.zero		1


	//   ....[5]....
        /*0224*/ 	.word	0x00000670
        /*0228*/ 	.word	0x000000ff
        /*022c*/ 	.word	0x00000030
        /*0230*/ 	.short	0x0100
        /*0232*/ 	.byte	0x08
	.zero		1


	//   ....[6]....
        /*0234*/ 	.word	0x00000680
        /*0238*/ 	.word	0x000000ff
        /*023c*/ 	.word	0x00000018
        /*0240*/ 	.short	0x0100
        /*0242*/ 	.byte	0x08
	.zero		1


	//   ....[7]....
        /*0244*/ 	.word	0x00000690
        /*0248*/ 	.word	0x000000ff
        /*024c*/ 	.word	0x00000038
        /*0250*/ 	.short	0x0100
        /*0252*/ 	.byte	0x08
	.zero		1


	//   ....[8]....
        /*0254*/ 	.word	0x000007c0
        /*0258*/ 	.word	0x000000ff
        /*025c*/ 	.word	0x00000040
        /*0260*/ 	.short	0x0100
        /*0262*/ 	.byte	0x08
	.zero		1


	//   ....[9]....
        /*0264*/ 	.word	0x000007d0
        /*0268*/ 	.word	0x000000ff
        /*026c*/ 	.word	0x00000050
        /*0270*/ 	.short	0x0100
        /*0272*/ 	.byte	0x08
	.zero		1


	//   ....[10]....
        /*0274*/ 	.word	0x000007e0
        /*0278*/ 	.word	0x000000ff
        /*027c*/ 	.word	0x00000048
        /*0280*/ 	.short	0x0100
        /*0282*/ 	.byte	0x08
	.zero		1


	//   ....[11]....
        /*0284*/ 	.word	0x000007f0
        /*0288*/ 	.word	0x000000ff
        /*028c*/ 	.word	0x00000058
        /*0290*/ 	.short	0x0100
        /*0292*/ 	.byte	0x08
	.zero		1


	//   ....[12]....
        /*0294*/ 	.word	0x000008e0
        /*0298*/ 	.word	0x000000ff
        /*029c*/ 	.word	0x00000060
        /*02a0*/ 	.short	0x0100
        /*02a2*/ 	.byte	0x07
	.zero		1


	//   ....[13]....
        /*02a4*/ 	.word	0x000008f0
        /*02a8*/ 	.word	0x000000ff
        /*02ac*/ 	.word	0x00000068
        /*02b0*/ 	.short	0x0100
        /*02b2*/ 	.byte	0x07
	.zero		1


	//   ....[14]....
        /*02b4*/ 	.word	0x00000a30
        /*02b8*/ 	.word	0x000000ff
        /*02bc*/ 	.word	0x00000070
        /*02c0*/ 	.short	0x0100
        /*02c2*/ 	.byte	0x07
	.zero		1


	//   ....[15]....
        /*02c4*/ 	.word	0x00000a40
        /*02c8*/ 	.word	0x000000ff
        /*02cc*/ 	.word	0x00000080
        /*02d0*/ 	.short	0x0100
        /*02d2*/ 	.byte	0x07
	.zero		1


	//   ....[16]....
        /*02d4*/ 	.word	0x00000a50
        /*02d8*/ 	.word	0x000000ff
        /*02dc*/ 	.word	0x00000078
        /*02e0*/ 	.short	0x0100
        /*02e2*/ 	.byte	0x07
	.zero		1


	//   ....[17]....
        /*02e4*/ 	.word	0x00000a60
        /*02e8*/ 	.word	0x000000ff
        /*02ec*/ 	.word	0x00000088
        /*02f0*/ 	.short	0x0100
        /*02f2*/ 	.byte	0x07
	.zero		1


	//   ....[18]....
        /*02f4*/ 	.word	0x00000b90
        /*02f8*/ 	.word	0x000000ff
        /*02fc*/ 	.word	0x00000090
        /*0300*/ 	.short	0x0100
        /*0302*/ 	.byte	0x08
	.zero		1


	//   ....[19]....
        /*0304*/ 	.word	0x00000ba0
        /*0308*/ 	.word	0x000000ff
        /*030c*/ 	.word	0x000000b0
        /*0310*/ 	.short	0x0100
        /*0312*/ 	.byte	0x08
	.zero		1


	//   ....[20]....
        /*0314*/ 	.word	0x00000bb0
        /*0318*/ 	.word	0x000000ff
        /*031c*/ 	.word	0x00000098
        /*0320*/ 	.short	0x0100
        /*0322*/ 	.byte	0x08
	.zero		1


	//   ....[21]....
        /*0324*/ 	.word	0x00000bc0
        /*0328*/ 	.word	0x000000ff
        /*032c*/ 	.word	0x000000b8
        /*0330*/ 	.short	0x0100
        /*0332*/ 	.byte	0x08
	.zero		1


	//   ....[22]....
        /*0334*/ 	.word	0x00000bd0
        /*0338*/ 	.word	0x000000ff
        /*033c*/ 	.word	0x000000a0
        /*0340*/ 	.short	0x0100
        /*0342*/ 	.byte	0x08
	.zero		1


	//   ....[23]....
        /*0344*/ 	.word	0x00000be0
        /*0348*/ 	.word	0x000000ff
        /*034c*/ 	.word	0x000000c0
        /*0350*/ 	.short	0x0100
        /*0352*/ 	.byte	0x08
	.zero		1


	//   ....[24]....
        /*0354*/ 	.word	0x00000bf0
        /*0358*/ 	.word	0x000000ff
        /*035c*/ 	.word	0x000000a8
        /*0360*/ 	.short	0x0100
        /*0362*/ 	.byte	0x08
	.zero		1


	//   ....[25]....
        /*0364*/ 	.word	0x00000c00
        /*0368*/ 	.word	0x000000ff
        /*036c*/ 	.word	0x000000c8
        /*0370*/ 	.short	0x0100
        /*0372*/ 	.byte	0x08
	.zero		1


	//   ....[26]....
        /*0374*/ 	.word	0x00000cf0
        /*0378*/ 	.word	0x000000ff
        /*037c*/ 	.word	0x000000d0
        /*0380*/ 	.short	0x0100
        /*0382*/ 	.byte	0x08
	.zero		1


	//   ....[27]....
        /*0384*/ 	.word	0x00000d00
        /*0388*/ 	.word	0x000000ff
        /*038c*/ 	.word	0x000000e0
        /*0390*/ 	.short	0x0100
        /*0392*/ 	.byte	0x08
	.zero		1


	//   ....[28]....
        /*0394*/ 	.word	0x00000d10
        /*0398*/ 	.word	0x000000ff
        /*039c*/ 	.word	0x000000d8
        /*03a0*/ 	.short	0x0100
        /*03a2*/ 	.byte	0x08
	.zero		1


	//   ....[29]....
        /*03a4*/ 	.word	0x00000d20
        /*03a8*/ 	.word	0x000000ff
        /*03ac*/ 	.word	0x000000e8
        /*03b0*/ 	.short	0x0100
        /*03b2*/ 	.byte	0x08
	.zero		1


	//   ....[30]....
        /*03b4*/ 	.word	0x000018a0
        /*03b8*/ 	.word	0x00000002
        /*03bc*/ 	.word	0x000000e0
        /*03c0*/ 	.short	0x010a
        /*03c2*/ 	.byte	0xff
	.zero		1


	//   ....[31]....
        /*03c4*/ 	.word	0x000018c0
        /*03c8*/ 	.word	0x00000002
        /*03cc*/ 	.word	0x000000d0
        /*03d0*/ 	.short	0x0101
        /*03d2*/ 	.byte	0xff
	.zero		1


	//   ....[32]....
        /*03d4*/ 	.word	0x00001980
        /*03d8*/ 	.word	0x000000ff
        /*03dc*/ 	.word	0x00000020
        /*03e0*/ 	.short	0x010a
        /*03e2*/ 	.byte	0x06
	.zero		1


	//   ....[33]....
        /*03e4*/ 	.word	0x00001a00
        /*03e8*/ 	.word	0x000000ff
        /*03ec*/ 	.word	0x00000020
        /*03f0*/ 	.short	0x010a
        /*03f2*/ 	.byte	0x21
	.zero		1


	//   ....[34]....
        /*03f4*/ 	.word	0x00001b90
        /*03f8*/ 	.word	0x000000ff
        /*03fc*/ 	.word	0x00000020
        /*0400*/ 	.short	0x010a
        /*0402*/ 	.byte	0x06
	.zero		1


	//   ....[35]....
        /*0404*/ 	.word	0x00001cc0
        /*0408*/ 	.word	0x000000ff
        /*040c*/ 	.word	0x00000068
        /*0410*/ 	.short	0x0101
        /*0412*/ 	.byte	0x0e
	.zero		1


	//   ....[36]....
        /*0414*/ 	.word	0x00001ce0
        /*0418*/ 	.word	0x000000ff
        /*041c*/ 	.word	0x00000020
        /*0420*/ 	.short	0x010a
        /*0422*/ 	.byte	0x06
	.zero		1


	//   ....[37]....
        /*0424*/ 	.word	0x00001d60
        /*0428*/ 	.word	0x000000ff
        /*042c*/ 	.word	0x00000020
        /*0430*/ 	.short	0x010a
        /*0432*/ 	.byte	0x09
	.zero		1


	//   ....[38]....
        /*0434*/ 	.word	0x00001ef0
        /*0438*/ 	.word	0x000000ff
        /*043c*/ 	.word	0x00000020
        /*0440*/ 	.short	0x010a
        /*0442*/ 	.byte	0x08
	.zero		1


	//   ....[39]....
        /*0444*/ 	.word	0x00002030
        /*0448*/ 	.word	0x00000003
        /*044c*/ 	.word	0x00000070
        /*0450*/ 	.short	0x010a
        /*0452*/ 	.byte	0xff
	.zero		1


	//   ....[40]....
        /*0454*/ 	.word	0x00002180
        /*0458*/ 	.word	0x00000002
        /*045c*/ 	.word	0x00000000
        /*0460*/ 	.short	0x0101
        /*0462*/ 	.byte	0xff
	.zero		1


	//   ....[41]....
        /*0464*/ 	.word	0x00002720
        /*0468*/ 	.word	0x000000ff
        /*046c*/ 	.word	0x00000000
        /*0470*/ 	.short	0x010a
        /*0472*/ 	.byte	0x04
	.zero		1


	//   ....[42]....
        /*0474*/ 	.word	0x000027b0
        /*0478*/ 	.word	0x000000ff
        /*047c*/ 	.word	0x00000000
        /*0480*/ 	.short	0x010a
        /*0482*/ 	.byte	0x04
	.zero		1


	//   ....[43]....
        /*0484*/ 	.word	0x00002840
        /*0488*/ 	.word	0x000000ff
        /*048c*/ 	.word	0x00000000
        /*0490*/ 	.short	0x010a
        /*0492*/ 	.byte	0x04
	.zero		1


	//   ....[44]....
        /*0494*/ 	.word	0x000028e0
        /*0498*/ 	.word	0x00000000
        /*049c*/ 	.word	0x00000000
        /*04a0*/ 	.short	0x010a
        /*04a2*/ 	.byte	0xff
	.zero		1


	//   ....[45]....
        /*04a4*/ 	.word	0x00002a20
        /*04a8*/ 	.word	0x00000000
        /*04ac*/ 	.word	0x000000d0
        /*04b0*/ 	.short	0x010a
        /*04b2*/ 	.byte	0xff
	.zero		1


	//   ....[46]....
        /*04b4*/ 	.word	0x00002a90
        /*04b8*/ 	.word	0x00000000
        /*04bc*/ 	.word	0x00000000
        /*04c0*/ 	.short	0x0101
        /*04c2*/ 	.byte	0xff
	.zero		1


	//   ....[47]....
        /*04c4*/ 	.word	0x00002aa0
        /*04c8*/ 	.word	0x000000ff
        /*04cc*/ 	.word	0x00000080
        /*04d0*/ 	.short	0x010a
        /*04d2*/ 	.byte	0x05
	.zero		1


	//   ....[48]....
        /*04d4*/ 	.word	0x00002bc0
        /*04d8*/ 	.word	0x00000000
        /*04dc*/ 	.word	0x00000070
        /*04e0*/ 	.short	0x010a
        /*04e2*/ 	.byte	0xff
	.zero		1


	//   ....[49]....
        /*04e4*/ 	.word	0x00002cb0
        /*04e8*/ 	.word	0x00000000
        /*04ec*/ 	.word	0x00000000
        /*04f0*/ 	.short	0x0101
        /*04f2*/ 	.byte	0xff
	.zero		1


	//   ....[50]....
        /*04f4*/ 	.word	0x00002d60
        /*04f8*/ 	.word	0x000000ff
        /*04fc*/ 	.word	0x00000080
        /*0500*/ 	.short	0x0106
        /*0502*/ 	.byte	0x05
	.zero		1


	//   ....[51]....
        /*0504*/ 	.word	0x00002d80
        /*0508*/ 	.word	0x000000ff
        /*050c*/ 	.word	0x00000080
        /*0510*/ 	.short	0x010a
        /*0512*/ 	.byte	0x05
	.zero		1


	//   ....[52]....
        /*0514*/ 	.word	0x00002e10
        /*0518*/ 	.word	0x000000ff
        /*051c*/ 	.word	0x00000080
        /*0520*/ 	.short	0x0106
        /*0522*/ 	.byte	0x04
	.zero		1


	//   ....[53]....
        /*0524*/ 	.word	0x00002e50
        /*0528*/ 	.word	0x00000000
        /*052c*/ 	.word	0x00000080
        /*0530*/ 	.short	0x010a
        /*0532*/ 	.byte	0xff
	.zero		1


	//   ....[54]....
        /*0534*/ 	.word	0x000033b0
        /*0538*/ 	.word	0x00000003
        /*053c*/ 	.word	0x00000070
        /*0540*/ 	.short	0x010a
        /*0542*/ 	.byte	0xff
	.zero		1


	//   ....[55]....
        /*0544*/ 	.word	0x000034c0
        /*0548*/ 	.word	0x00000005
        /*054c*/ 	.word	0x00000000
        /*0550*/ 	.short	0x0101
        /*0552*/ 	.byte	0xff
	.zero		1


	//   ....[56]....
        /*0554*/ 	.word	0x000034d0
        /*0558*/ 	.word	0x000000ff
        /*055c*/ 	.word	0x00000000
        /*0560*/ 	.short	0x010a
        /*0562*/ 	.byte	0x05
	.zero		1


	//   ....[57]....
        /*0564*/ 	.word	0x00003530
        /*0568*/ 	.word	0x000000ff
        /*056c*/ 	.word	0x000000b0
        /*0570*/ 	.short	0x010a
        /*0572*/ 	.byte	0x0f
	.zero		1


	//   ....[58]....
        /*0574*/ 	.word	0x00003600
        /*0578*/ 	.word	0x000000ff
        /*057c*/ 	.word	0x00000000
        /*0580*/ 	.short	0x010a
        /*0582*/ 	.byte	0x07
	.zero		1


	//   ....[59]....
        /*0584*/ 	.word	0x00003730
        /*0588*/ 	.word	0x000000ff
        /*058c*/ 	.word	0x00000000
        /*0590*/ 	.short	0x010a
        /*0592*/ 	.byte	0x06
	.zero		1


	//   ....[60]....
        /*0594*/ 	.word	0x000039e0
        /*0598*/ 	.word	0x000000ff
        /*059c*/ 	.word	0x00000000
        /*05a0*/ 	.short	0x010a
        /*05a2*/ 	.byte	0x05
	.zero		1


	//   ....[61]....
        /*05a4*/ 	.word	0x00003a70
        /*05a8*/ 	.word	0x000000ff
        /*05ac*/ 	.word	0x00000000
        /*05b0*/ 	.short	0x010a
        /*05b2*/ 	.byte	0x05
	.zero		1


	//   ....[62]....
        /*05b4*/ 	.word	0x00003b00
        /*05b8*/ 	.word	0x000000ff
        /*05bc*/ 	.word	0x00000000
        /*05c0*/ 	.short	0x010a
        /*05c2*/ 	.byte	0x05
	.zero		1


	//   ....[63]....
        /*05c4*/ 	.word	0x00003b90
        /*05c8*/ 	.word	0x000000ff
        /*05cc*/ 	.word	0x00000000
        /*05d0*/ 	.short	0x010a
        /*05d2*/ 	.byte	0x06
	.zero		1


	//   ....[64]....
        /*05d4*/ 	.word	0x00004080
        /*05d8*/ 	.word	0x00000002
        /*05dc*/ 	.word	0x00000070
        /*05e0*/ 	.short	0x010a
        /*05e2*/ 	.byte	0xff
	.zero		1


	//   ....[65]....
        /*05e4*/ 	.word	0x000041f0
        /*05e8*/ 	.word	0x00000000
        /*05ec*/ 	.word	0x00000000
        /*05f0*/ 	.short	0x0101
        /*05f2*/ 	.byte	0xff
	.zero		1


	//   ....[66]....
        /*05f4*/ 	.word	0x000046a0
        /*05f8*/ 	.word	0x000000ff
        /*05fc*/ 	.word	0x00000068
        /*0600*/ 	.short	0x010a
        /*0602*/ 	.byte	0x06
	.zero		1


	//   ....[67]....
        /*0604*/ 	.word	0x00004860
        /*0608*/ 	.word	0x000000ff
        /*060c*/ 	.word	0x00000050
        /*0610*/ 	.short	0x010a
        /*0612*/ 	.byte	0x05
	.zero		1


	//   ....[68]....
        /*0614*/ 	.word	0x00004e20
        /*0618*/ 	.word	0x000000ff
        /*061c*/ 	.word	0x00000040
        /*0620*/ 	.short	0x010b
        /*0622*/ 	.byte	0x05
	.zero		1


	//   ....[69]....
        /*0624*/ 	.word	0x00004e30
        /*0628*/ 	.word	0x000000ff
        /*062c*/ 	.word	0x00000000
        /*0630*/ 	.short	0x0101
        /*0632*/ 	.byte	0x21
	.zero		1


	//   ....[70]....
        /*0634*/ 	.word	0x00004ea0
        /*0638*/ 	.word	0x000000ff
        /*063c*/ 	.word	0x00000000
        /*0640*/ 	.short	0x010a
        /*0642*/ 	.byte	0x04
	.zero		1


	//   ....[71]....
        /*0644*/ 	.word	0x00004f40
        /*0648*/ 	.word	0x00000000
        /*064c*/ 	.word	0x00000000
        /*0650*/ 	.short	0x010a
        /*0652*/ 	.byte	0xff
	.zero		1


	//   ....[72]....
        /*0654*/ 	.word	0x000051e0
        /*0658*/ 	.word	0x000000ff
        /*065c*/ 	.word	0x00000070
        /*0660*/ 	.short	0x010a
        /*0662*/ 	.byte	0x05
	.zero		1


	//   ....[73]....
        /*0664*/ 	.word	0x000052c0
        /*0668*/ 	.word	0x000000ff
        /*066c*/ 	.word	0x00000000
        /*0670*/ 	.short	0x0101
        /*0672*/ 	.byte	0x05
	.zero		1


	//   ....[74]....
        /*0674*/ 	.word	0x00005f30
        /*0678*/ 	.word	0x00000008
        /*067c*/ 	.word	0x00000040
        /*0680*/ 	.short	0x010a
        /*0682*/ 	.byte	0xff
	.zero		1


	//   ....[75]....
        /*0684*/ 	.word	0x00006060
        /*0688*/ 	.word	0x00000012
        /*068c*/ 	.word	0x00000090
        /*0690*/ 	.short	0x010a
        /*0692*/ 	.byte	0xff
	.zero		1


	//   ....[76]....
        /*0694*/ 	.word	0x00006250
        /*0698*/ 	.word	0x00000008
        /*069c*/ 	.word	0x00000040
        /*06a0*/ 	.short	0x010a
        /*06a2*/ 	.byte	0xff
	.zero		1


	//   ....[77]....
        /*06a4*/ 	.word	0x000065a0
        /*06a8*/ 	.word	0x00000012
        /*06ac*/ 	.word	0x00000090
        /*06b0*/ 	.short	0x010a
        /*06b2*/ 	.byte	0xff
	.zero		1


	//   ....[78]....
        /*06b4*/ 	.word	0x00007ee0
        /*06b8*/ 	.word	0x000000ff
        /*06bc*/ 	.word	0x00000000
        /*06c0*/ 	.short	0x0101
        /*06c2*/ 	.byte	0x05
	.zero		1


	//   ....[79]....
        /*06c4*/ 	.word	0x0000a040
        /*06c8*/ 	.word	0x00000000
        /*06cc*/ 	.word	0x00000000
        /*06d0*/ 	.short	0x0101
        /*06d2*/ 	.byte	0xff
	.zero		1


	//   ....[80]....
        /*06d4*/ 	.word	0x0000a3b0
        /*06d8*/ 	.word	0x00000002
        /*06dc*/ 	.word	0x000000e0
        /*06e0*/ 	.short	0x010a
        /*06e2*/ 	.byte	0xff
	.zero		1


	//   ....[81]....
        /*06e4*/ 	.word	0x0000a410
        /*06e8*/ 	.word	0x00000004
        /*06ec*/ 	.word	0x00000020
        /*06f0*/ 	.short	0x010a
        /*06f2*/ 	.byte	0xff
	.zero		1


	//   ....[82]....
        /*06f4*/ 	.word	0x0000a470
        /*06f8*/ 	.word	0x00000004
        /*06fc*/ 	.word	0x00000020
        /*0700*/ 	.short	0x010a
        /*0702*/ 	.byte	0xff
	.zero		1


	//   ....[83]....
        /*0704*/ 	.word	0x0000a4c0
        /*0708*/ 	.word	0x00000003
        /*070c*/ 	.word	0x00000070
        /*0710*/ 	.short	0x010a
        /*0712*/ 	.byte	0xff
	.zero		1


	//   ....[84]....
        /*0714*/ 	.word	0x0000a520
        /*0718*/ 	.word	0x00000003
        /*071c*/ 	.word	0x00000000
        /*0720*/ 	.short	0x010a
        /*0722*/ 	.byte	0xff
	.zero		1


	//   ....[85]....
        /*0724*/ 	.word	0x0000a580
        /*0728*/ 	.word	0x00000003
        /*072c*/ 	.word	0x00000000
        /*0730*/ 	.short	0x010a
        /*0732*/ 	.byte	0xff
	.zero		1


	//   ....[86]....
        /*0734*/ 	.word	0x0000a5e0
        /*0738*/ 	.word	0x00000003
        /*073c*/ 	.word	0x00000000
        /*0740*/ 	.short	0x010a
        /*0742*/ 	.byte	0xff
	.zero		1


	//   ....[87]....
        /*0744*/ 	.word	0x0000a630
        /*0748*/ 	.word	0x00000000
        /*074c*/ 	.word	0x000000d0
        /*0750*/ 	.short	0x010a
        /*0752*/ 	.byte	0xff
	.zero		1


	//   ....[88]....
        /*0754*/ 	.word	0x0000a690
        /*0758*/ 	.word	0x00000003
        /*075c*/ 	.word	0x00000080
        /*0760*/ 	.short	0x010a
        /*0762*/ 	.byte	0xff
	.zero		1


	//   ....[89]....
        /*0764*/ 	.word	0x0000a6e0
        /*0768*/ 	.word	0x00000000
        /*076c*/ 	.word	0x00000070
        /*0770*/ 	.short	0x010a
        /*0772*/ 	.byte	0xff
	.zero		1


	//   ....[90]....
        /*0774*/ 	.word	0x0000a740
        /*0778*/ 	.word	0x00000002
        /*077c*/ 	.word	0x00000080
        /*0780*/ 	.short	0x010a
        /*0782*/ 	.byte	0xff
	.zero		1


	//   ....[91]....
        /*0784*/ 	.word	0x0000a790
        /*0788*/ 	.word	0x00000003
        /*078c*/ 	.word	0x00000070
        /*0790*/ 	.short	0x010a
        /*0792*/ 	.byte	0xff
	.zero		1


	//   ....[92]....
        /*0794*/ 	.word	0x0000a7f0
        /*0798*/ 	.word	0x00000004
        /*079c*/ 	.word	0x000000b0
        /*07a0*/ 	.short	0x010a
        /*07a2*/ 	.byte	0xff
	.zero		1


	//   ....[93]....
        /*07a4*/ 	.word	0x0000a850
        /*07a8*/ 	.word	0x00000003
        /*07ac*/ 	.word	0x00000000
        /*07b0*/ 	.short	0x010a
        /*07b2*/ 	.byte	0xff
	.zero		1


	//   ....[94]....
        /*07b4*/ 	.word	0x0000a8b0
        /*07b8*/ 	.word	0x00000002
        /*07bc*/ 	.word	0x00000000
        /*07c0*/ 	.short	0x010a
        /*07c2*/ 	.byte	0xff
	.zero		1


	//   ....[95]....
        /*07c4*/ 	.word	0x0000a910
        /*07c8*/ 	.word	0x00000003
        /*07cc*/ 	.word	0x00000000
        /*07d0*/ 	.short	0x010a
        /*07d2*/ 	.byte	0xff
	.zero		1


	//   ....[96]....
        /*07d4*/ 	.word	0x0000a970
        /*07d8*/ 	.word	0x00000003
        /*07dc*/ 	.word	0x00000000
        /*07e0*/ 	.short	0x010a
        /*07e2*/ 	.byte	0xff
	.zero		1


	//   ....[97]....
        /*07e4*/ 	.word	0x0000a9d0
        /*07e8*/ 	.word	0x00000002
        /*07ec*/ 	.word	0x00000000
        /*07f0*/ 	.short	0x010a
        /*07f2*/ 	.byte	0xff
	.zero		1


	//   ....[98]....
        /*07f4*/ 	.word	0x0000aa20
        /*07f8*/ 	.word	0x00000002
        /*07fc*/ 	.word	0x00000070
        /*0800*/ 	.short	0x010a
        /*0802*/ 	.byte	0xff
	.zero		1


	//   ....[99]....
        /*0804*/ 	.word	0x0000aa80
        /*0808*/ 	.word	0x00000002
        /*080c*/ 	.word	0x00000068
        /*0810*/ 	.short	0x010a
        /*0812*/ 	.byte	0xff
	.zero		1


	//   ....[100]....
        /*0814*/ 	.word	0x0000aae0
        /*0818*/ 	.word	0x00000003
        /*081c*/ 	.word	0x00000050
        /*0820*/ 	.short	0x010a
        /*0822*/ 	.byte	0xff
	.zero		1


	//   ....[101]....
        /*0824*/ 	.word	0x0000ab40
        /*0828*/ 	.word	0x00000002
        /*082c*/ 	.word	0x00000000
        /*0830*/ 	.short	0x010a
        /*0832*/ 	.byte	0xff
	.zero		1


	//   ....[102]....
        /*0834*/ 	.word	0x0000aba0
        /*0838*/ 	.word	0x00000002
        /*083c*/ 	.word	0x00000070
        /*0840*/ 	.short	0x010a
        /*0842*/ 	.byte	0xff
	.zero		1


	//   ....[103]....
        /*0844*/ 	.word	0x0000abf0
        /*0848*/ 	.word	0x00000008
        /*084c*/ 	.word	0x00000040
        /*0850*/ 	.short	0x010a
        /*0852*/ 	.byte	0xff
	.zero		1


	//   ....[104]....
        /*0854*/ 	.word	0x0000ac40
        /*0858*/ 	.word	0x00000012
        /*085c*/ 	.word	0x00000090
        /*0860*/ 	.short	0x010a
        /*0862*/ 	.byte	0xff
	.zero		1


	//----- nvinfo : EIATTR_NUM_MBARRIERS
	.align		4
.L_49:
        /*0864*/ 	.byte	0x03, 0x38
        /*0866*/ 	.short	0x001e


	//----- nvinfo : EIATTR_EXIT_INSTR_OFFSETS
	.align		4
        /*0868*/ 	.byte	0x04, 0x1c
        /*086a*/ 	.short	(.L_51 - .L_50)


	//   ....[0]....
.L_50:
        /*086c*/ 	.word	0x00002910


	//   ....[1]....
        /*0870*/ 	.word	0x00002e20


	//   ....[2]....
        /*0874*/ 	.word	0x00002e80


	//   ....[3]....
        /*0878*/ 	.word	0x00003df0


	//   ....[4]....
        /*087c*/ 	.word	0x00004f70


	//   ....[5]....
        /*0880*/ 	.word	0x00004fb0


	//   ....[6]....
        /*0884*/ 	.word	0x0000a2c0


	//   ....[7]....
        /*0888*/ 	.word	0x0000a340


	//   ....[8]....
        /*088c*/ 	.word	0x0000a370


	//   ....[9]....
        /*0890*/ 	.word	0x0000a3a0


	//----- nvinfo : EIATTR_MAX_THREADS
	.align		4
.L_51:
        /*0894*/ 	.byte	0x04, 0x05
        /*0896*/ 	.short	(.L_53 - .L_52)
.L_52:
        /*0898*/ 	.word	0x00000100
        /*089c*/ 	.word	0x00000001
        /*08a0*/ 	.word	0x00000001


	//----- nvinfo : EIATTR_CRS_STACK_SIZE
	.align		4
.L_53:
        /*08a4*/ 	.byte	0x04, 0x1e
        /*08a6*/ 	.short	(.L_55 - .L_54)
.L_54:
        /*08a8*/ 	.word	0x00000000


	//----- nvinfo : EIATTR_CBANK_PARAM_SIZE
	.align		4
.L_55:
        /*08ac*/ 	.byte	0x03, 0x19
        /*08ae*/ 	.short	0x0800


	//----- nvinfo : EIATTR_PARAM_CBANK
	.align		4
        /*08b0*/ 	.byte	0x04, 0x0a
        /*08b2*/ 	.short	(.L_57 - .L_56)
	.align		4
.L_56:
        /*08b4*/ 	.word	index@(.nv.constant0._ZN7cutlass13device_kernelINS_4gemm6kernel13GemmUniversalIN4cute5tupleIJiiiiEEENS1_10collective13CollectiveMmaINS1_35MainloopSm100TmaUmmaWarpSpecializedILi4ELi2ELi4ENS5_IJNS4_1CILi2EEENSA_ILi1EEESC_EEEEENS5_IJNSA_ILi64EEENSA_ILi240EEESF_EEENS_6half_tENS5_IJlSC_lEEESI_SJ_NS4_8TiledMMAINS4_8MMA_AtomIJNS4_20SM100_MMA_F16BF16_SSISI_SI_fLi64ELi240ELNS4_4UMMA5MajorE0ELSO_0ELNSN_7ScaleInE0ELSP_0EEEEEENS4_6LayoutINS5_IJSC_SC_SC_EEENS5_IJNSA_ILi0EEESU_SU_EEEEENS5_IJNS4_10UnderscoreESX_SX_EEEEENS4_13SM90_TMA_LOADENS4_14ComposedLayoutINS4_7SwizzleILi3ELi4ELi3EEENS4_18smem_ptr_flag_bitsILi16EEENSS_INS5_IJNSA_ILi8EEESF_EEENS5_IJSF_SC_EEEEEEEvNS4_8identityENS4_23SM90_TMA_LOAD_MULTICASTES1A_vS1B_EENS_8epilogue10collective18CollectiveEpilogueINS1E_23Sm100TmaWarpSpecializedILi2ELi1ELi120ELb1ELb0EEEJSH_NS5_IJNSS_ISF_SC_EENSS_ISG_SC_EEEEESI_SJ_SI_SJ_NS1E_6fusion15FusionCallbacksIS1I_NS1M_17LinearCombinationISI_fSI_fLNS_15FloatRoundStyleE2EEESH_S1L_JEEENS4_5SM1004TMEM4LOAD26SM100_TMEM_LOAD_16dp256b2xES10_NS11_INS12_ILi1ELi4ELi3EEES15_NSS_INS5_IJS16_NSA_ILi16EEEEEENS5_IJS1X_SC_EEEEEEENS4_17SM75_U32x4_LDSM_NENS4_14SM90_TMA_STOREES21_NS4_17SM90_U32x4_STSM_NENS4_39AutoVectorizingCopyWithAssumedAlignmentILi128EEEEEEvvEEEEvNT_6ParamsE)
        /*08b8*/ 	.short	0x0380
        /*08ba*/ 	.short	0x0800


	//----- nvinfo : EIATTR_SW_WAR
	.align		4
.L_57:
        /*08bc*/ 	.byte	0x04, 0x36
        /*08be*/ 	.short	(.L_59 - .L_58)
.L_58:
        /*08c0*/ 	.word	0x00000008
.L_59:


//--------------------- .nv.callgraph             --------------------------
	.section	.nv.callgraph,"",@"SHT_CUDA_CALLGRAPH"
	.align	4
	.sectionentsize	8
	.align		4
        /*0000*/ 	.word	0x00000000
	.align		4
        /*0004*/ 	.word	0xffffffff
	.align		4
        /*0008*/ 	.word	index@(_ZN7cutlass13device_kernelINS_4gemm6kernel13GemmUniversalIN4cute5tupleIJiiiiEEENS1_10collective13CollectiveMmaINS1_35MainloopSm100TmaUmmaWarpSpecializedILi4ELi2ELi4ENS5_IJNS4_1CILi2EEENSA_ILi1EEESC_EEEEENS5_IJNSA_ILi64EEENSA_ILi240EEESF_EEENS_6half_tENS5_IJlSC_lEEESI_SJ_NS4_8TiledMMAINS4_8MMA_AtomIJNS4_20SM100_MMA_F16BF16_SSISI_SI_fLi64ELi240ELNS4_4UMMA5MajorE0ELSO_0ELNSN_7ScaleInE0ELSP_0EEEEEENS4_6LayoutINS5_IJSC_SC_SC_EEENS5_IJNSA_ILi0EEESU_SU_EEEEENS5_IJNS4_10UnderscoreESX_SX_EEEEENS4_13SM90_TMA_LOADENS4_14ComposedLayoutINS4_7SwizzleILi3ELi4ELi3EEENS4_18smem_ptr_flag_bitsILi16EEENSS_INS5_IJNSA_ILi8EEESF_EEENS5_IJSF_SC_EEEEEEEvNS4_8identityENS4_23SM90_TMA_LOAD_MULTICASTES1A_vS1B_EENS_8epilogue10collective18CollectiveEpilogueINS1E_23Sm100TmaWarpSpecializedILi2ELi1ELi120ELb1ELb0EEEJSH_NS5_IJNSS_ISF_SC_EENSS_ISG_SC_EEEEESI_SJ_SI_SJ_NS1E_6fusion15FusionCallbacksIS1I_NS1M_17LinearCombinationISI_fSI_fLNS_15FloatRoundStyleE2EEESH_S1L_JEEENS4_5SM1004TMEM4LOAD26SM100_TMEM_LOAD_16dp256b2xES10_NS11_INS12_ILi1ELi4ELi3EEES15_NSS_INS5_IJS16_NSA_ILi16EEEEEENS5_IJS1X_SC_EEEEEEENS4_17SM75_U32x4_LDSM_NENS4_14SM90_TMA_STOREES21_NS4_17SM90_U32x4_STSM_NENS4_39AutoVectorizingCopyWithAssumedAlignmentILi128EEEEEEvvEEEEvNT_6ParamsE)
	.align		4
        /*000c*/ 	.word	index@(__assertfail)
	.align		4
        /*0010*/ 	.word	0x00000000
	.align		4
        /*0014*/ 	.word	0xfffffffe
	.align		4
        /*0018*/ 	.word	0x00000000
	.align		4
        /*001c*/ 	.word	0xfffffffd
	.align		4
        /*0020*/ 	.word	0x00000000
	.align		4
        /*0024*/ 	.word	0xfffffffc


//--------------------- .nv.constant4             --------------------------
	.section	.nv.constant4,"a",@progbits
	.align	8
	.align		8
.nv.constant4:
        /*0000*/ 	.dword	__assertfail
	.align		8
        /*0008*/ 	.dword	__unnamed_1
	.align		8
        /*0010*/ 	.dword	__unnamed_2
	.align		8
        /*0018*/ 	.dword	_ZN40_INTERNAL_457be683_4_k_cu_167e8c7b_129774cuda3std3__45__cpo5beginE
	.align		8
        /*0020*/ 	.dword	_ZN40_INTERNAL_457be683_4_k_cu_167e8c7b_129774cuda3std3__45__cpo3endE
	.align		8
        /*0028*/ 	.dword	_ZN40_INTERNAL_457be683_4_k_cu_167e8c7b_129774cuda3std3__45__cpo6cbeginE
	.align		8
        /*0030*/ 	.dword	_ZN40_INTERNAL_457be683_4_k_cu_167e8c7b_129774cuda3std3__45__cpo4cendE
	.align		8
        /*0038*/ 	.dword	_ZN40_INTERNAL_457be683_4_k_cu_167e8c7b_129774cuda3std3__442_GLOBAL__N__457be683_4_k_cu_167e8c7b_129776ignoreE
	.align		8
        /*0040*/ 	.dword	_ZN40_INTERNAL_457be683_4_k_cu_167e8c7b_129774cuda3std3__419piecewise_constructE
	.align		8
        /*0048*/ 	.dword	_ZN40_INTERNAL_457be683_4_k_cu_167e8c7b_129774cuda3std3__48in_placeE
	.align		8
        /*0050*/ 	.dword	_ZN40_INTERNAL_457be683_4_k_cu_167e8c7b_129774cuda3std6ranges3__45__cpo4swapE
	.align		8
        /*0058*/ 	.dword	_ZN40_INTERNAL_457be683_4_k_cu_167e8c7b_129774cuda3std6ranges3__45__cpo9iter_moveE
	.align		8
        /*0060*/ 	.dword	_ZN40_INTERNAL_457be683_4_k_cu_167e8c7b_129774cute7productE
	.align		8
        /*0068*/ 	.dword	_ZN40_INTERNAL_457be683_4_k_cu_167e8c7b_129774cute1_E
	.align		8
        /*0070*/ 	.dword	$str$25
	.align		8
        /*0078*/ 	.dword	$str$26
	.align		8
        /*0080*/ 	.dword	$str$27
	.align		8
        /*0088*/ 	.dword	$str$28


//--------------------- .text._ZN7cutlass13device_kernelINS_4gemm6kernel13GemmUniversalIN4cute5tupleIJiiiiEEENS1_10collective13CollectiveMmaINS1_35MainloopSm100TmaUmmaWarpSpecializedILi4ELi2ELi4ENS5_IJNS4_1CILi2EEENSA_ILi1EEESC_EEEEENS5_IJNSA_ILi64EEENSA_ILi240EEESF_EEENS_6half_tENS5_IJlSC_lEEESI_SJ_NS4_8TiledMMAINS4_8MMA_AtomIJNS4_20SM100_MMA_F16BF16_SSISI_SI_fLi64ELi240ELNS4_4UMMA5MajorE0ELSO_0ELNSN_7ScaleInE0ELSP_0EEEEEENS4_6LayoutINS5_IJSC_SC_SC_EEENS5_IJNSA_ILi0EEESU_SU_EEEEENS5_IJNS4_10UnderscoreESX_SX_EEEEENS4_13SM90_TMA_LOADENS4_14ComposedLayoutINS4_7SwizzleILi3ELi4ELi3EEENS4_18smem_ptr_flag_bitsILi16EEENSS_INS5_IJNSA_ILi8EEESF_EEENS5_IJSF_SC_EEEEEEEvNS4_8identityENS4_23SM90_TMA_LOAD_MULTICASTES1A_vS1B_EENS_8epilogue10collective18CollectiveEpilogueINS1E_23Sm100TmaWarpSpecializedILi2ELi1ELi120ELb1ELb0EEEJSH_NS5_IJNSS_ISF_SC_EENSS_ISG_SC_EEEEESI_SJ_SI_SJ_NS1E_6fusion15FusionCallbacksIS1I_NS1M_17LinearCombinationISI_fSI_fLNS_15FloatRoundStyleE2EEESH_S1L_JEEENS4_5SM1004TMEM4LOAD26SM100_TMEM_LOAD_16dp256b2xES10_NS11_INS12_ILi1ELi4ELi3EEES15_NSS_INS5_IJS16_NSA_ILi16EEEEEENS5_IJS1X_SC_EEEEEEENS4_17SM75_U32x4_LDSM_NENS4_14SM90_TMA_STOREES21_NS4_17SM90_U32x4_STSM_NENS4_39AutoVectorizingCopyWithAssumedAlignmentILi128EEEEEEvvEEEEvNT_6ParamsE --------------------------
	.section	.text._ZN7cutlass13device_kernelINS_4gemm6kernel13GemmUniversalIN4cute5tupleIJiiiiEEENS1_10collective13CollectiveMmaINS1_35MainloopSm100TmaUmmaWarpSpecializedILi4ELi2ELi4ENS5_IJNS4_1CILi2EEENSA_ILi1EEESC_EEEEENS5_IJNSA_ILi64EEENSA_ILi240EEESF_EEENS_6half_tENS5_IJlSC_lEEESI_SJ_NS4_8TiledMMAINS4_8MMA_AtomIJNS4_20SM100_MMA_F16BF16_SSISI_SI_fLi64ELi240ELNS4_4UMMA5MajorE0ELSO_0ELNSN_7ScaleInE0ELSP_0EEEEEENS4_6LayoutINS5_IJSC_SC_SC_EEENS5_IJNSA_ILi0EEESU_SU_EEEEENS5_IJNS4_10UnderscoreESX_SX_EEEEENS4_13SM90_TMA_LOADENS4_14ComposedLayoutINS4_7SwizzleILi3ELi4ELi3EEENS4_18smem_ptr_flag_bitsILi16EEENSS_INS5_IJNSA_ILi8EEESF_EEENS5_IJSF_SC_EEEEEEEvNS4_8identityENS4_23SM90_TMA_LOAD_MULTICASTES1A_vS1B_EENS_8epilogue10collective18CollectiveEpilogueINS1E_23Sm100TmaWarpSpecializedILi2ELi1ELi120ELb1ELb0EEEJSH_NS5_IJNSS_ISF_SC_EENSS_ISG_SC_EEEEESI_SJ_SI_SJ_NS1E_6fusion15FusionCallbacksIS1I_NS1M_17LinearCombinationISI_fSI_fLNS_15FloatRoundStyleE2EEESH_S1L_JEEENS4_5SM1004TMEM4LOAD26SM100_TMEM_LOAD_16dp256b2xES10_NS11_INS12_ILi1ELi4ELi3EEES15_NSS_INS5_IJS16_NSA_ILi16EEEEEENS5_IJS1X_SC_EEEEEEENS4_17SM75_U32x4_LDSM_NENS4_14SM90_TMA_STOREES21_NS4_17SM90_U32x4_STSM_NENS4_39AutoVectorizingCopyWithAssumedAlignmentILi128EEEEEEvvEEEEvNT_6ParamsE,"ax",@progbits
	.align	128
.text._ZN7cutlass13device_kernelINS_4gemm6kernel13GemmUniversalIN4cute5tupleIJiiiiEEENS1_10collective13CollectiveMmaINS1_35MainloopSm100TmaUmmaWarpSpecializedILi4ELi2ELi4ENS5_IJNS4_1CILi2EEENSA_ILi1EEESC_EEEEENS5_IJNSA_ILi64EEENSA_ILi240EEESF_EEENS_6half_tENS5_IJlSC_lEEESI_SJ_NS4_8TiledMMAINS4_8MMA_AtomIJNS4_20SM100_MMA_F16BF16_SSISI_SI_fLi64ELi240ELNS4_4UMMA5MajorE0ELSO_0ELNSN_7ScaleInE0ELSP_0EEEEEENS4_6LayoutINS5_IJSC_SC_SC_EEENS5_IJNSA_ILi0EEESU_SU_EEEEENS5_IJNS4_10UnderscoreESX_SX_EEEEENS4_13SM90_TMA_LOADENS4_14ComposedLayoutINS4_7SwizzleILi3ELi4ELi3EEENS4_18smem_ptr_flag_bitsILi16EEENSS_INS5_IJNSA_ILi8EEESF_EEENS5_IJSF_SC_EEEEEEEvNS4_8identityENS4_23SM90_TMA_LOAD_MULTICASTES1A_vS1B_EENS_8epilogue10collective18CollectiveEpilogueINS1E_23Sm100TmaWarpSpecializedILi2ELi1ELi120ELb1ELb0EEEJSH_NS5_IJNSS_ISF_SC_EENSS_ISG_SC_EEEEESI_SJ_SI_SJ_NS1E_6fusion15FusionCallbacksIS1I_NS1M_17LinearCombinationISI_fSI_fLNS_15FloatRoundStyleE2EEESH_S1L_JEEENS4_5SM1004TMEM4LOAD26SM100_TMEM_LOAD_16dp256b2xES10_NS11_INS12_ILi1ELi4ELi3EEES15_NSS_INS5_IJS16_NSA_ILi16EEEEEENS5_IJS1X_SC_EEEEEEENS4_17SM75_U32x4_LDSM_NENS4_14SM90_TMA_STOREES21_NS4_17SM90_U32x4_STSM_NENS4_39AutoVectorizingCopyWithAssumedAlignmentILi128EEEEEEvvEEEEvNT_6ParamsE:
        .type           _ZN7cutlass13device_kernelINS_4gemm6kernel13GemmUniversalIN4cute5tupleIJiiiiEEENS1_10collective13CollectiveMmaINS1_35MainloopSm100TmaUmmaWarpSpecializedILi4ELi2ELi4ENS5_IJNS4_1CILi2EEENSA_ILi1EEESC_EEEEENS5_IJNSA_ILi64EEENSA_ILi240EEESF_EEENS_6half_tENS5_IJlSC_lEEESI_SJ_NS4_8TiledMMAINS4_8MMA_AtomIJNS4_20SM100_MMA_F16BF16_SSISI_SI_fLi64ELi240ELNS4_4UMMA5MajorE0ELSO_0ELNSN_7ScaleInE0ELSP_0EEEEEENS4_6LayoutINS5_IJSC_SC_SC_EEENS5_IJNSA_ILi0EEESU_SU_EEEEENS5_IJNS4_10UnderscoreESX_SX_EEEEENS4_13SM90_TMA_LOADENS4_14ComposedLayoutINS4_7SwizzleILi3ELi4ELi3EEENS4_18smem_ptr_flag_bitsILi16EEENSS_INS5_IJNSA_ILi8EEESF_EEENS5_IJSF_SC_EEEEEEEvNS4_8identityENS4_23SM90_TMA_LOAD_MULTICASTES1A_vS1B_EENS_8epilogue10collective18CollectiveEpilogueINS1E_23Sm100TmaWarpSpecializedILi2ELi1ELi120ELb1ELb0EEEJSH_NS5_IJNSS_ISF_SC_EENSS_ISG_SC_EEEEESI_SJ_SI_SJ_NS1E_6fusion15FusionCallbacksIS1I_NS1M_17LinearCombinationISI_fSI_fLNS_15FloatRoundStyleE2EEESH_S1L_JEEENS4_5SM1004TMEM4LOAD26SM100_TMEM_LOAD_16dp256b2xES10_NS11_INS12_ILi1ELi4ELi3EEES15_NSS_INS5_IJS16_NSA_ILi16EEEEEENS5_IJS1X_SC_EEEEEEENS4_17SM75_U32x4_LDSM_NENS4_14SM90_TMA_STOREES21_NS4_17SM90_U32x4_STSM_NENS4_39AutoVectorizingCopyWithAssumedAlignmentILi128EEEEEEvvEEEEvNT_6ParamsE,@function
        .size           _ZN7cutlass13device_kernelINS_4gemm6kernel13GemmUniversalIN4cute5tupleIJiiiiEEENS1_10collective13CollectiveMmaINS1_35MainloopSm100TmaUmmaWarpSpecializedILi4ELi2ELi4ENS5_IJNS4_1CILi2EEENSA_ILi1EEESC_EEEEENS5_IJNSA_ILi64EEENSA_ILi240EEESF_EEENS_6half_tENS5_IJlSC_lEEESI_SJ_NS4_8TiledMMAINS4_8MMA_AtomIJNS4_20SM100_MMA_F16BF16_SSISI_SI_fLi64ELi240ELNS4_4UMMA5MajorE0ELSO_0ELNSN_7ScaleInE0ELSP_0EEEEEENS4_6LayoutINS5_IJSC_SC_SC_EEENS5_IJNSA_ILi0EEESU_SU_EEEEENS5_IJNS4_10UnderscoreESX_SX_EEEEENS4_13SM90_TMA_LOADENS4_14ComposedLayoutINS4_7SwizzleILi3ELi4ELi3EEENS4_18smem_ptr_flag_bitsILi16EEENSS_INS5_IJNSA_ILi8EEESF_EEENS5_IJSF_SC_EEEEEEEvNS4_8identityENS4_23SM90_TMA_LOAD_MULTICASTES1A_vS1B_EENS_8epilogue10collective18CollectiveEpilogueINS1E_23Sm100TmaWarpSpecializedILi2ELi1ELi120ELb1ELb0EEEJSH_NS5_IJNSS_ISF_SC_EENSS_ISG_SC_EEEEESI_SJ_SI_SJ_NS1E_6fusion15FusionCallbacksIS1I_NS1M_17LinearCombinationISI_fSI_fLNS_15FloatRoundStyleE2EEESH_S1L_JEEENS4_5SM1004TMEM4LOAD26SM100_TMEM_LOAD_16dp256b2xES10_NS11_INS12_ILi1ELi4ELi3EEES15_NSS_INS5_IJS16_NSA_ILi16EEEEEENS5_IJS1X_SC_EEEEEEENS4_17SM75_U32x4_LDSM_NENS4_14SM90_TMA_STOREES21_NS4_17SM90_U32x4_STSM_NENS4_39AutoVectorizingCopyWithAssumedAlignmentILi128EEEEEEvvEEEEvNT_6ParamsE,(.L_x_159 - _ZN7cutlass13device_kernelINS_4gemm6kernel13GemmUniversalIN4cute5tupleIJiiiiEEENS1_10collective13CollectiveMmaINS1_35MainloopSm100TmaUmmaWarpSpecializedILi4ELi2ELi4ENS5_IJNS4_1CILi2EEENSA_ILi1EEESC_EEEEENS5_IJNSA_ILi64EEENSA_ILi240EEESF_EEENS_6half_tENS5_IJlSC_lEEESI_SJ_NS4_8TiledMMAINS4_8MMA_AtomIJNS4_20SM100_MMA_F16BF16_SSISI_SI_fLi64ELi240ELNS4_4UMMA5MajorE0ELSO_0ELNSN_7ScaleInE0ELSP_0EEEEEENS4_6LayoutINS5_IJSC_SC_SC_EEENS5_IJNSA_ILi0EEESU_SU_EEEEENS5_IJNS4_10UnderscoreESX_SX_EEEEENS4_13SM90_TMA_LOADENS4_14ComposedLayoutINS4_7SwizzleILi3ELi4ELi3EEENS4_18smem_ptr_flag_bitsILi16EEENSS_INS5_IJNSA_ILi8EEESF_EEENS5_IJSF_SC_EEEEEEEvNS4_8identityENS4_23SM90_TMA_LOAD_MULTICASTES1A_vS1B_EENS_8epilogue10collective18CollectiveEpilogueINS1E_23Sm100TmaWarpSpecializedILi2ELi1ELi120ELb1ELb0EEEJSH_NS5_IJNSS_ISF_SC_EENSS_ISG_SC_EEEEESI_SJ_SI_SJ_NS1E_6fusion15FusionCallbacksIS1I_NS1M_17LinearCombinationISI_fSI_fLNS_15FloatRoundStyleE2EEESH_S1L_JEEENS4_5SM1004TMEM4LOAD26SM100_TMEM_LOAD_16dp256b2xES10_NS11_INS12_ILi1ELi4ELi3EEES15_NSS_INS5_IJS16_NSA_ILi16EEEEEENS5_IJS1X_SC_EEEEEEENS4_17SM75_U32x4_LDSM_NENS4_14SM90_TMA_STOREES21_NS4_17SM90_U32x4_STSM_NENS4_39AutoVectorizingCopyWithAssumedAlignmentILi128EEEEEEvvEEEEvNT_6ParamsE)
        .other          _ZN7cutlass13device_kernelINS_4gemm6kernel13GemmUniversalIN4cute5tupleIJiiiiEEENS1_10collective13CollectiveMmaINS1_35MainloopSm100TmaUmmaWarpSpecializedILi4ELi2ELi4ENS5_IJNS4_1CILi2EEENSA_ILi1EEESC_EEEEENS5_IJNSA_ILi64EEENSA_ILi240EEESF_EEENS_6half_tENS5_IJlSC_lEEESI_SJ_NS4_8TiledMMAINS4_8MMA_AtomIJNS4_20SM100_MMA_F16BF16_SSISI_SI_fLi64ELi240ELNS4_4UMMA5MajorE0ELSO_0ELNSN_7ScaleInE0ELSP_0EEEEEENS4_6LayoutINS5_IJSC_SC_SC_EEENS5_IJNSA_ILi0EEESU_SU_EEEEENS5_IJNS4_10UnderscoreESX_SX_EEEEENS4_13SM90_TMA_LOADENS4_14ComposedLayoutINS4_7SwizzleILi3ELi4ELi3EEENS4_18smem_ptr_flag_bitsILi16EEENSS_INS5_IJNSA_ILi8EEESF_EEENS5_IJSF_SC_EEEEEEEvNS4_8identityENS4_23SM90_TMA_LOAD_MULTICASTES1A_vS1B_EENS_8epilogue10collective18CollectiveEpilogueINS1E_23Sm100TmaWarpSpecializedILi2ELi1ELi120ELb1ELb0EEEJSH_NS5_IJNSS_ISF_SC_EENSS_ISG_SC_EEEEESI_SJ_SI_SJ_NS1E_6fusion15FusionCallbacksIS1I_NS1M_17LinearCombinationISI_fSI_fLNS_15FloatRoundStyleE2EEESH_S1L_JEEENS4_5SM1004TMEM4LOAD26SM100_TMEM_LOAD_16dp256b2xES10_NS11_INS12_ILi1ELi4ELi3EEES15_NSS_INS5_IJS16_NSA_ILi16EEEEEENS5_IJS1X_SC_EEEEEEENS4_17SM75_U32x4_LDSM_NENS4_14SM90_TMA_STOREES21_NS4_17SM90_U32x4_STSM_NENS4_39AutoVectorizingCopyWithAssumedAlignmentILi128EEEEEEvvEEEEvNT_6ParamsE,@"STO_CUDA_ENTRY STV_DEFAULT"
_ZN7cutlass13device_kernelINS_4gemm6kernel13GemmUniversalIN4cute5tupleIJiiiiEEENS1_10collective13CollectiveMmaINS1_35MainloopSm100TmaUmmaWarpSpecializedILi4ELi2ELi4ENS5_IJNS4_1CILi2EEENSA_ILi1EEESC_EEEEENS5_IJNSA_ILi64EEENSA_ILi240EEESF_EEENS_6half_tENS5_IJlSC_lEEESI_SJ_NS4_8TiledMMAINS4_8MMA_AtomIJNS4_20SM100_MMA_F16BF16_SSISI_SI_fLi64ELi240ELNS4_4UMMA5MajorE0ELSO_0ELNSN_7ScaleInE0ELSP_0EEEEEENS4_6LayoutINS5_IJSC_SC_SC_EEENS5_IJNSA_ILi0EEESU_SU_EEEEENS5_IJNS4_10UnderscoreESX_SX_EEEEENS4_13SM90_TMA_LOADENS4_14ComposedLayoutINS4_7SwizzleILi3ELi4ELi3EEENS4_18smem_ptr_flag_bitsILi16EEENSS_INS5_IJNSA_ILi8EEESF_EEENS5_IJSF_SC_EEEEEEEvNS4_8identityENS4_23SM90_TMA_LOAD_MULTICASTES1A_vS1B_EENS_8epilogue10collective18CollectiveEpilogueINS1E_23Sm100TmaWarpSpecializedILi2ELi1ELi120ELb1ELb0EEEJSH_NS5_IJNSS_ISF_SC_EENSS_ISG_SC_EEEEESI_SJ_SI_SJ_NS1E_6fusion15FusionCallbacksIS1I_NS1M_17LinearCombinationISI_fSI_fLNS_15FloatRoundStyleE2EEESH_S1L_JEEENS4_5SM1004TMEM4LOAD26SM100_TMEM_LOAD_16dp256b2xES10_NS11_INS12_ILi1ELi4ELi3EEES15_NSS_INS5_IJS16_NSA_ILi16EEEEEENS5_IJS1X_SC_EEEEEEENS4_17SM75_U32x4_LDSM_NENS4_14SM90_TMA_STOREES21_NS4_17SM90_U32x4_STSM_NENS4_39AutoVectorizingCopyWithAssumedAlignmentILi128EEEEEEvvEEEEvNT_6ParamsE:
[----:B------:R-:W1:Y:S01]  /*0000*/  LDC R1, c[0x0][0x37c] ;  /* 0x0000df00ff017b82 */ /* 0x000e620000000800 */
[----:B------:R-:W2:Y:S01]  /*0010*/  S2R R6, SR_TID.X ;  /* 0x0000000000067919 */ /* 0x000ea20000002100 */
[----:B------:R-:W3:Y:S01]  /*0020*/  LDCU.64 UR6, c[0x0][0x890] ;  /* 0x00011200ff0677ac */ /* 0x000ee20008000a00 */
[----:B-1----:R-:W-:Y:S01]  /*0030*/  VIADD R1, R1, 0xffffffe8 ;  /* 0xffffffe801017836 */ /* 0x002fe20000000000 */
[----:B------:R-:W-:Y:S02]  /*0040*/  PRMT R244, RZ, 0x7610, R244 ;  /* 0x00007610fff47816 */ /* 0x000fe400000000f4 */
[----:B------:R-:W-:Y:S01]  /*0050*/  ELECT P3, URZ, PT ;  /* 0x0000000000ff782f */ /* 0x000fe20003860000 */
[----:B------:R-:W1:Y:S01]  /*0060*/  LDCU.64 UR52, c[0x0][0x358] ;  /* 0x00006b00ff3477ac */ /* 0x000e620008000a00 */
[----:B---3--:R-:W-:-:S04]  /*0070*/  UISETP.NE.U32.AND UP0, UPT, UR6, URZ, UPT ;  /* 0x000000ff0600728c */ /* 0x008fc8000bf05070 */
[----:B------:R-:W-:Y:S01]  /*0080*/  UISETP.NE.AND.EX UP0, UPT, UR7, URZ, UPT, UP0 ;  /* 0x000000ff0700728c */ /* 0x000fe2000bf05300 */
[----:B--2---:R-:W-:-:S05]  /*0090*/  SHF.R.U32.HI R3, RZ, 0x5, R6 ;  /* 0x00000005ff037819 */ /* 0x004fca0000011606 */
[----:B------:R-:W2:Y:S02]  /*00a0*/  SHFL.IDX PT, R0, R3, RZ, 0x1f ;  /* 0x00001fff03007589 */ /* 0x000ea400000e0000 */
[----:B--2---:R-:W-:Y:S01]  /*00b0*/  R2UR UR5, R0 ;  /* 0x00000000000572ca */ /* 0x004fe200000e0000 */
[----:B-1----:R-:W-:-:S14]  /*00c0*/  BRA.U UP0, `(.L_x_0) ;  /* 0x00000001002c7547 */ /* 0x002fdc000b800000 */
[----:B------:R-:W1:Y:S02]  /*00d0*/  LDCU.64 UR8, c[0x0][0x888] ;  /* 0x00011100ff0877ac */ /* 0x000e640008000a00 */
[----:B-1----:R-:W-:-:S04]  /*00e0*/  UISETP.NE.U32.AND UP0, UPT, UR8, URZ, UPT ;  /* 0x000000ff0800728c */ /* 0x002fc8000bf05070 */
[----:B------:R-:W-:-:S09]  /*00f0*/  UISETP.NE.AND.EX UP0, UPT, UR9, URZ, UPT, UP0 ;  /* 0x000000ff0900728c */ /* 0x000fd2000bf05300 */
[----:B------:R-:W-:Y:S05]  /*0100*/  BRA.U !UP0, `(.L_x_1) ;  /* 0x0000000108107547 */ /* 0x000fea000b800000 */
[----:B------:R-:W1:Y:S02]  /*0110*/  LDC.64 R4, c[0x0][0x888] ;  /* 0x00022200ff047b82 */ /* 0x000e640000000a00 */
[----:B-1----:R1:W5:Y:S01]  /*0120*/  LDG.E R137, desc[UR52][R4.64] ;  /* 0x0000003404897981 */ /* 0x002362000c1e1900 */
[----:B------:R-:W-:Y:S01]  /*0130*/  HFMA2 R244, -RZ, RZ, 0, 5.9604644775390625e-08 ;  /* 0x00000001fff47431 */ /* 0x000fe200000001ff */
[----:B------:R-:W-:Y:S05]  /*0140*/  BRA `(.L_x_0) ;  /* 0x00000000000c7947 */ /* 0x000fea0003800000 */
.L_x_1:
[----:B------:R-:W1:Y:S01]  /*0150*/  LDCU UR4, c[0x0][0x880] ;  /* 0x00011000ff0477ac */ /* 0x000e620008000800 */
[----:B------:R-:W-:Y:S01]  /*0160*/  HFMA2 R244, -RZ, RZ, 0, 5.9604644775390625e-08 ;  /* 0x00000001fff47431 */ /* 0x000fe200000001ff */
[----:B-1----:R-:W-:Y:S02]  /*0170*/  MOV R137, UR4 ;  /* 0x0000000400897c02 */ /* 0x002fe40008000f00 */
.L_x_0:
[----:B------:R-:W2:Y:S02]  /*0180*/  LDCU.64 UR8, c[0x0][0x8b0] ;  /* 0x00011600ff0877ac */ /* 0x000ea40008000a00 */
[----:B--2---:R-:W-:-:S04]  /*0190*/  UISETP.NE.U32.AND UP0, UPT, UR8, URZ, UPT ;  /* 0x000000ff0800728c */ /* 0x004fc8000bf05070 */
[----:B------:R-:W-:-:S09]  /*01a0*/  UISETP.NE.AND.EX UP0, UPT, UR9, URZ, UPT, UP0 ;  /* 0x000000ff0900728c */ /* 0x000fd2000bf05300 */
[----:B------:R-:W-:Y:S05]  /*01b0*/  BRA.U UP0, `(.L_x_2) ;  /* 0x0000000100247547 */ /* 0x000fea000b800000 */
[----:B------:R-:W2:Y:S02]  /*01c0*/  LDCU.64 UR8, c[0x0][0x8a8] ;  /* 0x00011500ff0877ac */ /* 0x000ea40008000a00 */
[----:B--2---:R-:W-:-:S04]  /*01d0*/  UISETP.NE.U32.AND UP0, UPT, UR8, URZ, UPT ;  /* 0x000000ff0800728c */ /* 0x004fc8000bf05070 */
[----:B------:R-:W-:-:S09]  /*01e0*/  UISETP.NE.AND.EX UP0, UPT, UR9, URZ, UPT, UP0 ;  /* 0x000000ff0900728c */ /* 0x000fd2000bf05300 */
[----:B------:R-:W-:Y:S05]  /*01f0*/  BRA.U !UP0, `(.L_x_3) ;  /* 0x00000001080c7547 */ /* 0x000fea000b800000 */
[----:B-1----:R-:W1:Y:S02]  /*0200*/  LDC.64 R4, c[0x0][0x8a8] ;  /* 0x00022a00ff047b82 */ /* 0x002e640000000a00 */
[----:B-1----:R2:W5:Y:S01]  /*0210*/  LDG.E R136, desc[UR52][R4.64] ;  /* 0x0000003404887981 */ /* 0x002562000c1e1900 */
[----:B------:R-:W-:Y:S05]  /*0220*/  BRA `(.L_x_2) ;  /* 0x0000000000087947 */ /* 0x000fea0003800000 */
.L_x_3:
[----:B------:R-:W2:Y:S02]  /*0230*/  LDCU UR4, c[0x0][0x8a0] ;  /* 0x00011400ff0477ac */ /* 0x000ea40008000800 */
[----:B--2---:R-:W-:Y:S02]  /*0240*/  MOV R136, UR4 ;  /* 0x0000000400887c02 */ /* 0x004fe40008000f00 */
.L_x_2:
[----:B------:R-:W-:Y:S01]  /*0250*/  IMAD.U32 R2, RZ, RZ, UR5 ;  /* 0x00000005ff027e24 */ /* 0x000fe2000f8e00ff */
[----:B------:R-:W-:Y:S04]  /*0260*/  BSSY.RECONVERGENT B0, `(.L_x_4) ;  /* 0x000000c000007945 */ /* 0x000fe80003800200 */
[C---:B------:R-:W-:Y:S02]  /*0270*/  ISETP.NE.OR P1, PT, R2.reuse, 0x1, !P3 ;  /* 0x000000010200780c */ /* 0x040fe40005f25670 */
[----:B------:R-:W-:-:S11]  /*0280*/  ISETP.NE.OR P0, PT, R2, 0x3, !P3 ;  /* 0x000000030200780c */ /* 0x000fd60005f05670 */
[----:B------:R-:W-:Y:S05]  /*0290*/  @P1 BRA `(.L_x_5) ;  /* 0x0000000000201947 */ /* 0x000fea0003800000 */
[----:B------:R-:W3:Y:S02]  /*02a0*/  LDCU.64 UR8, c[0x0][0x348] ;  /* 0x00006900ff0877ac */ /* 0x000ee40008000a00 */
[----:B---3--:R-:W-:Y:S02]  /*02b0*/  UIADD3 UR10, UP1, UPT, UR8, 0x80, URZ ;  /* 0x00000080080a7890 */ /* 0x008fe4000ff3e0ff */
[----:B------:R-:W-:Y:S02]  /*02c0*/  UIADD3 UR8, UP0, UPT, UR8, 0x180, URZ ;  /* 0x0000018008087890 */ /* 0x000fe4000ff1e0ff */
[----:B------:R-:W-:Y:S02]  /*02d0*/  UIADD3.X UR11, UPT, UPT, URZ, UR9, URZ, UP1, !UPT ;  /* 0x00000009ff0b7290 */ /* 0x000fe40008ffe4ff */
[----:B------:R-:W-:-:S07]  /*02e0*/  UIADD3.X UR9, UPT, UPT, URZ, UR9, URZ, UP0, !UPT ;  /* 0x00000009ff097290 */ /* 0x000fce00087fe4ff */
[----:B------:R3:W-:Y:S02]  /*02f0*/  UTMACCTL.PF [UR10] ;  /* 0x000000000a0079b9 */ /* 0x0007e40008040000 */
[----:B------:R3:W-:Y:S02]  /*0300*/  UTMACCTL.PF [UR8] ;  /* 0x00000000080079b9 */ /* 0x0007e40008040000 */
[----:B---3--:R-:W-:Y:S01]  /*0310*/  NOP ;  /* 0x0000000000007918 */ /* 0x008fe20000000000 */
.L_x_5:
[----:B------:R-:W-:Y:S05]  /*0320*/  BSYNC.RECONVERGENT B0 ;  /* 0x0000000000007941 */ /* 0x000fea0003800200 */
.L_x_4:
[----:B------:R-:W-:Y:S04]  /*0330*/  BSSY.RECONVERGENT B0, `(.L_x_6) ;  /* 0x000000a000007945 */ /* 0x000fe80003800200 */
        /* <DEDUP_REMOVED lines=9> */
.L_x_7:
[----:B------:R-:W-:Y:S05]  /*03d0*/  BSYNC.RECONVERGENT B0 ;  /* 0x0000000000007941 */ /* 0x000fea0003800200 */
.L_x_6:
[----:B------:R-:W3:Y:S01]  /*03e0*/  LDCU.64 UR8, c[0x0][0x888] ;  /* 0x00011100ff0877ac */ /* 0x000ee20008000a00 */
[----:B------:R-:W-:Y:S02]  /*03f0*/  UISETP.EQ.U32.AND UP1, UPT, UR6, URZ, UPT ;  /* 0x000000ff0600728c */ /* 0x000fe4000bf22070 */
[----:B------:R-:W-:Y:S02]  /*0400*/  UPLOP3.LUT UP3, UPT, UPT, UPT, UPT, 0x80, 0x8 ;  /* 0x000000000008789c */ /* 0x000fe40003f6f070 */
[----:B---3--:R-:W-:-:S04]  /*0410*/  UISETP.NE.U32.AND UP0, UPT, UR8, URZ, UPT ;  /* 0x000000ff0800728c */ /* 0x008fc8000bf05070 */
[----:B------:R-:W-:-:S04]  /*0420*/  UISETP.NE.AND.EX UP2, UPT, UR9, URZ, UPT, UP0 ;  /* 0x000000ff0900728c */ /* 0x000fc8000bf45300 */
[----:B------:R-:W-:-:S04]  /*0430*/  UISETP.EQ.OR.EX UP4, UPT, UR7, URZ, !UP2, UP1 ;  /* 0x000000ff0700728c */ /* 0x000fc8000d782710 */
[----:B------:R-:W-:-:S06]  /*0440*/  UP2UR UR4, UPR, URZ, 0x10 ;  /* 0x00000010ff047883 */ /* 0x000fcc0008000000 */
[----:B------:R-:W-:-:S05]  /*0450*/  MOV R0, UR4 ;  /* 0x0000000400007c02 */ /* 0x000fca0008000f00 */
[----:B------:R3:W-:Y:S01]  /*0460*/  STL [R1+0x10], R0 ;  /* 0x0000100001007387 */ /* 0x0007e20000100800 */
[----:B------:R-:W-:Y:S05]  /*0470*/  BRA.U !UP4, `(.L_x_8) ;  /* 0x000000010c207547 */ /* 0x000fea000b800000 */
[----:B------:R-:W-:Y:S01]  /*0480*/  UISETP.NE.U32.AND UP1, UPT, UR6, URZ, UPT ;  /* 0x000000ff0600728c */ /* 0x000fe2000bf25070 */
[----:B-----5:R-:W-:Y:S01]  /*0490*/  FSETP.NEU.AND P0, PT, R137, RZ, PT ;  /* 0x000000ff8900720b */ /* 0x020fe20003f0d000 */
[----:B------:R-:W-:Y:S02]  /*04a0*/  USEL UR4, URZ, 0xffffffff, UP2 ;  /* 0xffffffffff047887 */ /* 0x000fe40009000000 */
[----:B------:R-:W-:-:S10]  /*04b0*/  UISETP.NE.AND.EX UP1, UPT, UR7, URZ, UPT, UP1 ;  /* 0x000000ff0700728c */ /* 0x000fd4000bf25310 */
[----:B------:R-:W-:Y:S01]  /*04c0*/  VOTEU.ANY UP0, P0 ;  /* 0x0000000000ff7886 */ /* 0x000fe20000000100 */
[----:B------:R-:W-:-:S04]  /*04d0*/  @!UP1 USEL UR4, URZ, 0xffffffff, UP0 ;  /* 0xffffffffff049887 */ /* 0x000fc80008000000 */
[----:B------:R-:W-:-:S04]  /*04e0*/  ULOP3.LUT UR4, UR4, 0x1, URZ, 0xc0, !UPT ;  /* 0x0000000104047892 */ /* 0x000fc8000f8ec0ff */
[----:B------:R-:W-:-:S11]  /*04f0*/  UISETP.NE.U32.AND UP3, UPT, UR4, 0x1, UPT ;  /* 0x000000010400788c */ /* 0x000fd6000bf65070 */
.L_x_8:
[----:B---3--:R-:W3:Y:S01]  /*0500*/  SHFL.IDX PT, R0, R3, RZ, 0x1f ;  /* 0x00001fff03007589 */ /* 0x008ee200000e0000 */
[----:B------:R-:W-:-:S04]  /*0510*/  UISETP.NE.AND UP0, UPT, UR5, 0x2, UPT ;  /* 0x000000020500788c */ /* 0x000fc8000bf05270 */
[----:B------:R-:W-:Y:S01]  /*0520*/  UP2UR UR6, UPR, URZ, 0x1 ;  /* 0x00000001ff067883 */ /* 0x000fe20008000000 */
[----:B---3--:R-:W-:-:S13]  /*0530*/  ISETP.NE.AND P0, PT, R0, RZ, PT ;  /* 0x000000ff0000720c */ /* 0x008fda0003f05270 */
[----:B------:R-:W-:Y:S05]  /*0540*/  @P0 BRA `(.L_x_9) ;  /* 0x0000000000580947 */ /* 0x000fea0003800000 */
[----:B------:R-:W3:Y:S01]  /*0550*/  S2UR UR8, SR_CgaCtaId ;  /* 0x00000000000879c3 */ /* 0x000ee20000008800 */
[----:B------:R-:W-:Y:S01]  /*0560*/  UMOV UR9, 0x400 ;  /* 0x0000040000097882 */ /* 0x000fe20000000000 */
[----:B------:R-:W-:Y:S01]  /*0570*/  UMOV UR7, 0x1 ;  /* 0x0000000100077882 */ /* 0x000fe20000000000 */
[----:B------:R-:W-:Y:S01]  /*0580*/  UMOV UR4, 0x2 ;  /* 0x0000000200047882 */ /* 0x000fe20000000000 */
[----:B------:R-:W-:-:S04]  /*0590*/  UIADD3 UR10, UPT, UPT, -UR7, 0x100000, URZ ;  /* 0x00100000070a7890 */ /* 0x000fc8000fffe1ff */
[----:B------:R-:W-:Y:S02]  /*05a0*/  USHF.L.U32 UR11, UR10, 0xb, URZ ;  /* 0x0000000b0a0b7899 */ /* 0x000fe400080006ff */
[----:B------:R-:W-:Y:S02]  /*05b0*/  USHF.L.U32 UR10, UR10, 0x1, URZ ;  /* 0x000000010a0a7899 */ /* 0x000fe400080006ff */
[----:B------:R-:W-:-:S04]  /*05c0*/  UIADD3 UR12, UPT, UPT, -UR4, 0x100000, URZ ;  /* 0x00100000040c7890 */ /* 0x000fc8000fffe1ff */
[----:B------:R-:W-:Y:S02]  /*05d0*/  USHF.L.U32 UR13, UR12, 0xb, URZ ;  /* 0x0000000b0c0d7899 */ /* 0x000fe400080006ff */
[----:B------:R-:W-:Y:S01]  /*05e0*/  USHF.L.U32 UR12, UR12, 0x1, URZ ;  /* 0x000000010c0c7899 */ /* 0x000fe200080006ff */
[----:B------:R-:W-:Y:S01]  /*05f0*/  ELECT P0, URZ, PT ;  /* 0x0000000000ff782f */ /* 0x000fe20003800000 */
[----:B---3--:R-:W-:Y:S01]  /*0600*/  ULEA UR8, UR8, UR9, 0x18 ;  /* 0x0000000908087291 */ /* 0x008fe2000f8ec0ff */
[----:B------:R-:W3:Y:S11]  /*0610*/  FENCE.VIEW.ASYNC.S ;  /* 0x00000000000073c6 */ /* 0x000ef60000000000 */
[----:B---3--:R3:W4:Y:S01]  /*0620*/  SYNCS.EXCH.64 URZ, [UR8], UR10 ;  /* 0x0000000a08ff75b2 */ /* 0x0087220008000100 */
[----:B------:R3:W1:Y:S01]  /*0630*/  SYNCS.EXCH.64 URZ, [UR8+0x20], UR12 ;  /* 0x0000200c08ff75b2 */ /* 0x0006620008000100 */
[----:B------:R3:W1:Y:S01]  /*0640*/  SYNCS.EXCH.64 URZ, [UR8+0x8], UR10 ;  /* 0x0000080a08ff75b2 */ /* 0x0006620008000100 */
[----:B------:R3:W1:Y:S01]  /*0650*/  SYNCS.EXCH.64 URZ, [UR8+0x28], UR12 ;  /* 0x0000280c08ff75b2 */ /* 0x0006620008000100 */
[----:B------:R3:W1:Y:S01]  /*0660*/  SYNCS.EXCH.64 URZ, [UR8+0x10], UR10 ;  /* 0x0000100a08ff75b2 */ /* 0x0006620008000100 */
[----:B------:R3:W1:Y:S01]  /*0670*/  SYNCS.EXCH.64 URZ, [UR8+0x30], UR12 ;  /* 0x0000300c08ff75b2 */ /* 0x0006620008000100 */
[----:B------:R3:W1:Y:S01]  /*0680*/  SYNCS.EXCH.64 URZ, [UR8+0x18], UR10 ;  /* 0x0000180a08ff75b2 */ /* 0x0006620008000100 */
[----:B------:R3:W1:Y:S01]  /*0690*/  SYNCS.EXCH.64 URZ, [UR8+0x38], UR12 ;  /* 0x0000380c08ff75b2 */ /* 0x0006620008000100 */
[----:B------:R-:W-:Y:S01]  /*06a0*/  NOP ;  /* 0x0000000000007918 */ /* 0x000fe20000000000 */
.L_x_9:
[----:B------:R-:W2:Y:S01]  /*06b0*/  SHFL.IDX PT, R0, R3, RZ, 0x1f ;  /* 0x00001fff03007589 */ /* 0x000ea200000e0000 */
[----:B------:R-:W-:Y:S01]  /*06c0*/  NOP ;  /* 0x0000000000007918 */ /* 0x000fe20000000000 */
[----:B--2---:R-:W-:-:S13]  /*06d0*/  ISETP.NE.AND P0, PT, R0, 0x1, PT ;  /* 0x000000010000780c */ /* 0x004fda0003f05270 */
[----:B------:R-:W-:Y:S05]  /*06e0*/  @P0 BRA `(.L_x_10) ;  /* 0x0000000000480947 */ /* 0x000fea0003800000 */
[----:B---3--:R-:W2:Y:S01]  /*06f0*/  S2UR UR8, SR_CgaCtaId ;  /* 0x00000000000879c3 */ /* 0x008ea20000008800 */
        /* <DEDUP_REMOVED lines=10> */
[----:B--2---:R-:W-:Y:S01]  /*07a0*/  ULEA UR8, UR8, UR9, 0x18 ;  /* 0x0000000908087291 */ /* 0x004fe2000f8ec0ff */
[----:B------:R-:W2:Y:S11]  /*07b0*/  FENCE.VIEW.ASYNC.S ;  /* 0x00000000000073c6 */ /* 0x000eb60000000000 */
[----:B--2---:R2:W3:Y:S01]  /*07c0*/  SYNCS.EXCH.64 URZ, [UR8+0x40], UR10 ;  /* 0x0000400a08ff75b2 */ /* 0x0044e20008000100 */
[----:B------:R2:W1:Y:S01]  /*07d0*/  SYNCS.EXCH.64 URZ, [UR8+0x50], UR12 ;  /* 0x0000500c08ff75b2 */ /* 0x0004620008000100 */
[----:B------:R2:W1:Y:S01]  /*07e0*/  SYNCS.EXCH.64 URZ, [UR8+0x48], UR10 ;  /* 0x0000480a08ff75b2 */ /* 0x0004620008000100 */
[----:B------:R2:W1:Y:S01]  /*07f0*/  SYNCS.EXCH.64 URZ, [UR8+0x58], UR12 ;  /* 0x0000580c08ff75b2 */ /* 0x0004620008000100 */
[----:B------:R-:W-:Y:S01]  /*0800*/  NOP ;  /* 0x0000000000007918 */ /* 0x000fe20000000000 */
.L_x_10:
[----:B------:R-:W4:Y:S01]  /*0810*/  SHFL.IDX PT, R0, R3, RZ, 0x1f ;  /* 0x00001fff03007589 */ /* 0x000f2200000e0000 */
[----:B------:R-:W-:Y:S01]  /*0820*/  NOP ;  /* 0x0000000000007918 */ /* 0x000fe20000000000 */
[----:B----4-:R-:W-:-:S13]  /*0830*/  ISETP.NE.AND P0, PT, R0, 0x3, PT ;  /* 0x000000030000780c */ /* 0x010fda0003f05270 */
[----:B------:R-:W-:Y:S05]  /*0840*/  @P0 BRA `(.L_x_11) ;  /* 0x0000000000300947 */ /* 0x000fea0003800000 */
[----:B------:R-:W4:Y:S01]  /*0850*/  S2UR UR7, SR_CgaCtaId ;  /* 0x00000000000779c3 */ /* 0x000f220000008800 */
[----:B--23--:R-:W-:Y:S01]  /*0860*/  UMOV UR8, 0x400 ;  /* 0x0000040000087882 */ /* 0x00cfe20000000000 */
[----:B------:R-:W-:Y:S01]  /*0870*/  UMOV UR4, 0x20 ;  /* 0x0000002000047882 */ /* 0x000fe20000000000 */
[----:B------:R-:W-:Y:S01]  /*0880*/  ELECT P0, URZ, PT ;  /* 0x0000000000ff782f */ /* 0x000fe20003800000 */
[----:B----4-:R-:W-:Y:S02]  /*0890*/  ULEA UR7, UR7, UR8, 0x18 ;  /* 0x0000000807077291 */ /* 0x010fe4000f8ec0ff */
[----:B------:R-:W-:-:S04]  /*08a0*/  UIADD3 UR8, UPT, UPT, -UR4, 0x100000, URZ ;  /* 0x0010000004087890 */ /* 0x000fc8000fffe1ff */
[----:B------:R-:W-:Y:S02]  /*08b0*/  USHF.L.U32 UR9, UR8, 0xb, URZ ;  /* 0x0000000b08097899 */ /* 0x000fe400080006ff */
[----:B------:R-:W-:Y:S01]  /*08c0*/  USHF.L.U32 UR8, UR8, 0x1, URZ ;  /* 0x0000000108087899 */ /* 0x000fe200080006ff */
[----:B------:R-:W2:Y:S11]  /*08d0*/  FENCE.VIEW.ASYNC.S ;  /* 0x00000000000073c6 */ /* 0x000eb60000000000 */
[----:B--2---:R4:W2:Y:S01]  /*08e0*/  SYNCS.EXCH.64 URZ, [UR7+0x60], UR8 ;  /* 0x0000600807ff75b2 */ /* 0x0048a20008000100 */
[----:B------:R4:W3:Y:S02]  /*08f0*/  SYNCS.EXCH.64 URZ, [UR7+0x68], UR8 ;  /* 0x0000680807ff75b2 */ /* 0x0008e40008000100 */
[----:B----4-:R-:W-:Y:S01]  /*0900*/  NOP ;  /* 0x0000000000007918 */ /* 0x010fe20000000000 */
.L_x_11:
[----:B------:R-:W4:Y:S01]  /*0910*/  SHFL.IDX PT, R0, R3, RZ, 0x1f ;  /* 0x00001fff03007589 */ /* 0x000f2200000e0000 */
[----:B------:R-:W-:Y:S01]  /*0920*/  NOP ;  /* 0x0000000000007918 */ /* 0x000fe20000000000 */
[----:B----4-:R-:W-:-:S13]  /*0930*/  ISETP.NE.AND P0, PT, R0, 0x4, PT ;  /* 0x000000040000780c */ /* 0x010fda0003f05270 */
[----:B------:R-:W-:Y:S05]  /*0940*/  @P0 BRA `(.L_x_12) ;  /* 0x00000000004c0947 */ /* 0x000fea0003800000 */
[----:B------:R-:W4:Y:S01]  /*0950*/  S2UR UR7, SR_CgaCtaId ;  /* 0x00000000000779c3 */ /* 0x000f220000008800 */
[----:B------:R-:W-:Y:S01]  /*0960*/  UMOV UR9, 0x1e0 ;  /* 0x000001e000097882 */ /* 0x000fe20000000000 */
[----:B--23--:R-:W-:Y:S01]  /*0970*/  UMOV UR8, 0x400 ;  /* 0x0000040000087882 */ /* 0x00cfe20000000000 */
[----:B------:R-:W-:Y:S01]  /*0980*/  USEL UR9, UR9, 0x1a0, UP3 ;  /* 0x000001a009097887 */ /* 0x000fe20009800000 */
[----:B------:R-:W-:Y:S01]  /*0990*/  UMOV UR4, 0x1 ;  /* 0x0000000100047882 */ /* 0x000fe20000000000 */
[----:B------:R-:W-:Y:S01]  /*09a0*/  ELECT P0, URZ, PT ;  /* 0x0000000000ff782f */ /* 0x000fe20003800000 */
[----:B------:R-:W-:-:S04]  /*09b0*/  UIADD3 UR10, UPT, UPT, -UR4, 0x100000, URZ ;  /* 0x00100000040a7890 */ /* 0x000fc8000fffe1ff */
[----:B------:R-:W-:Y:S02]  /*09c0*/  USHF.L.U32 UR11, UR10, 0xb, URZ ;  /* 0x0000000b0a0b7899 */ /* 0x000fe400080006ff */
[----:B------:R-:W-:Y:S02]  /*09d0*/  USHF.L.U32 UR10, UR10, 0x1, URZ ;  /* 0x000000010a0a7899 */ /* 0x000fe400080006ff */
[----:B----4-:R-:W-:Y:S02]  /*09e0*/  ULEA UR7, UR7, UR8, 0x18 ;  /* 0x0000000807077291 */ /* 0x010fe4000f8ec0ff */
[----:B------:R-:W-:-:S04]  /*09f0*/  UIADD3 UR8, UPT, UPT, -UR9, 0x100000, URZ ;  /* 0x0010000009087890 */ /* 0x000fc8000fffe1ff */
[----:B------:R-:W-:Y:S02]  /*0a00*/  USHF.L.U32 UR9, UR8, 0xb, URZ ;  /* 0x0000000b08097899 */ /* 0x000fe400080006ff */
[----:B------:R-:W-:Y:S01]  /*0a10*/  USHF.L.U32 UR8, UR8, 0x1, URZ ;  /* 0x0000000108087899 */ /* 0x000fe200080006ff */
[----:B------:R-:W2:Y:S03]  /*0a20*/  FENCE.VIEW.ASYNC.S ;  /* 0x00000000000073c6 */ /* 0x000ea60000000000 */
[----:B--2---:R4:W2:Y:S08]  /*0a30*/  SYNCS.EXCH.64 URZ, [UR7+0x70], UR10 ;  /* 0x0000700a07ff75b2 */ /* 0x0048b00008000100 */
[----:B------:R4:W3:Y:S01]  /*0a40*/  SYNCS.EXCH.64 URZ, [UR7+0x80], UR8 ;  /* 0x0000800807ff75b2 */ /* 0x0008e20008000100 */
[----:B------:R4:W1:Y:S01]  /*0a50*/  SYNCS.EXCH.64 URZ, [UR7+0x78], UR10 ;  /* 0x0000780a07ff75b2 */ /* 0x0008620008000100 */
[----:B------:R4:W1:Y:S02]  /*0a60*/  SYNCS.EXCH.64 URZ, [UR7+0x88], UR8 ;  /* 0x0000880807ff75b2 */ /* 0x0008640008000100 */
[----:B----4-:R-:W-:Y:S01]  /*0a70*/  NOP ;  /* 0x0000000000007918 */ /* 0x010fe20000000000 */
.L_x_12:
[----:B------:R-:W4:Y:S01]  /*0a80*/  SHFL.IDX PT, R0, R3, RZ, 0x1f ;  /* 0x00001fff03007589 */ /* 0x000f2200000e0000 */
[----:B------:R-:W-:Y:S01]  /*0a90*/  NOP ;  /* 0x0000000000007918 */ /* 0x000fe20000000000 */
[----:B----4-:R-:W-:-:S13]  /*0aa0*/  ISETP.NE.AND P0, PT, R0, 0x5, PT ;  /* 0x000000050000780c */ /* 0x010fda0003f05270 */
[----:B------:R-:W-:Y:S05]  /*0ab0*/  @P0 BRA `(.L_x_13) ;  /* 0x0000000000580947 */ /* 0x000fea0003800000 */
[----:B--23--:R-:W2:Y:S01]  /*0ac0*/  S2UR UR8, SR_CgaCtaId ;  /* 0x00000000000879c3 */ /* 0x00cea20000008800 */
        /* <DEDUP_REMOVED lines=12> */
[----:B--2---:R4:W2:Y:S01]  /*0b90*/  SYNCS.EXCH.64 URZ, [UR8+0x90], UR10 ;  /* 0x0000900a08ff75b2 */ /* 0x0048a20008000100 */
[----:B------:R4:W3:Y:S01]  /*0ba0*/  SYNCS.EXCH.64 URZ, [UR8+0xb0], UR12 ;  /* 0x0000b00c08ff75b2 */ /* 0x0008e20008000100 */
[----:B------:R4:W1:Y:S01]  /*0bb0*/  SYNCS.EXCH.64 URZ, [UR8+0x98], UR10 ;  /* 0x0000980a08ff75b2 */ /* 0x0008620008000100 */
[----:B------:R4:W1:Y:S01]  /*0bc0*/  SYNCS.EXCH.64 URZ, [UR8+0xb8], UR12 ;  /* 0x0000b80c08ff75b2 */ /* 0x0008620008000100 */
[----:B------:R4:W1:Y:S01]  /*0bd0*/  SYNCS.EXCH.64 URZ, [UR8+0xa0], UR10 ;  /* 0x0000a00a08ff75b2 */ /* 0x0008620008000100 */
[----:B------:R4:W1:Y:S01]  /*0be0*/  SYNCS.EXCH.64 URZ, [UR8+0xc0], UR12 ;  /* 0x0000c00c08ff75b2 */ /* 0x0008620008000100 */
[----:B------:R4:W1:Y:S01]  /*0bf0*/  SYNCS.EXCH.64 URZ, [UR8+0xa8], UR10 ;  /* 0x0000a80a08ff75b2 */ /* 0x0008620008000100 */
[----:B------:R4:W1:Y:S02]  /*0c00*/  SYNCS.EXCH.64 URZ, [UR8+0xc8], UR12 ;  /* 0x0000c80c08ff75b2 */ /* 0x0008640008000100 */
[----:B----4-:R-:W-:Y:S01]  /*0c10*/  NOP ;  /* 0x0000000000007918 */ /* 0x010fe20000000000 */
.L_x_13:
[----:B------:R-:W4:Y:S01]  /*0c20*/  SHFL.IDX PT, R0, R3, RZ, 0x1f ;  /* 0x00001fff03007589 */ /* 0x000f2200000e0000 */
[----:B------:R-:W1:Y:S01]  /*0c30*/  S2UR UR7, SR_CgaCtaId ;  /* 0x00000000000779c3 */ /* 0x000e620000008800 */
[----:B------:R-:W-:Y:S01]  /*0c40*/  NOP ;  /* 0x0000000000007918 */ /* 0x000fe20000000000 */
[----:B----4-:R-:W-:-:S13]  /*0c50*/  ISETP.NE.AND P0, PT, R0, 0x3, PT ;  /* 0x000000030000780c */ /* 0x010fda0003f05270 */
[----:B-1----:R-:W-:Y:S05]  /*0c60*/  @P0 BRA `(.L_x_14) ;  /* 0x0000000000340947 */ /* 0x002fea0003800000 */
[----:B--23--:R-:W-:Y:S01]  /*0c70*/  UMOV UR8, 0x400 ;  /* 0x0000040000087882 */ /* 0x00cfe20000000000 */
[----:B------:R-:W-:Y:S01]  /*0c80*/  UMOV UR4, 0x20 ;  /* 0x0000002000047882 */ /* 0x000fe20000000000 */
[----:B------:R-:W-:Y:S02]  /*0c90*/  ULEA UR8, UR7, UR8, 0x18 ;  /* 0x0000000807087291 */ /* 0x000fe4000f8ec0ff */
[----:B------:R-:W-:-:S04]  /*0ca0*/  UIADD3 UR10, UPT, UPT, -UR4, 0x100000, URZ ;  /* 0x00100000040a7890 */ /* 0x000fc8000fffe1ff */
[----:B------:R-:W-:Y:S02]  /*0cb0*/  USHF.L.U32 UR11, UR10, 0xb, URZ ;  /* 0x0000000b0a0b7899 */ /* 0x000fe400080006ff */
[----:B------:R-:W-:Y:S01]  /*0cc0*/  USHF.L.U32 UR10, UR10, 0x1, URZ ;  /* 0x000000010a0a7899 */ /* 0x000fe200080006ff */
[----:B------:R-:W-:Y:S01]  /*0cd0*/  ELECT P0, URZ, PT ;  /* 0x0000000000ff782f */ /* 0x000fe20003800000 */
[----:B------:R-:W1:Y:S10]  /*0ce0*/  FENCE.VIEW.ASYNC.S ;  /* 0x00000000000073c6 */ /* 0x000e740000000000 */
[----:B-1----:R1:W4:Y:S01]  /*0cf0*/  SYNCS.EXCH.64 URZ, [UR8+0xd0], UR10 ;  /* 0x0000d00a08ff75b2 */ /* 0x0023220008000100 */
[----:B------:R1:W2:Y:S01]  /*0d00*/  SYNCS.EXCH.64 URZ, [UR8+0xe0], UR10 ;  /* 0x0000e00a08ff75b2 */ /* 0x0002a20008000100 */
[----:B------:R1:W3:Y:S01]  /*0d10*/  SYNCS.EXCH.64 URZ, [UR8+0xd8], UR10 ;  /* 0x0000d80a08ff75b2 */ /* 0x0002e20008000100 */
[----:B------:R1:W1:Y:S01]  /*0d20*/  SYNCS.EXCH.64 URZ, [UR8+0xe8], UR10 ;  /* 0x0000e80a08ff75b2 */ /* 0x0002620008000100 */
[----:B------:R-:W-:Y:S01]  /*0d30*/  NOP ;  /* 0x0000000000007918 */ /* 0x000fe20000000000 */
.L_x_14:
[----:B------:R-:W4:Y:S01]  /*0d40*/  LDCU UR4, c[0x0][0x36c] ;  /* 0x00006d80ff0477ac */ /* 0x000f220008000800 */
[----:B------:R-:W-:Y:S01]  /*0d50*/  ISETP.NE.OR P3, PT, R2, 0x2, !P3 ;  /* 0x000000020200780c */ /* 0x000fe20005f65670 */
[----:B------:R-:W-:Y:S01]  /*0d60*/  NOP ;  /* 0x0000000000007918 */ /* 0x000fe20000000000 */
[----:B------:R-:W-:Y:S01]  /*0d70*/  LOP3.LUT R14, R6, 0x1f, RZ, 0xc0, !PT ;  /* 0x0000001f060e7812 */ /* 0x000fe200078ec0ff */
[----:B------:R-:W-:Y:S02]  /*0d80*/  UISETP.NE.AND UP4, UPT, UR5, URZ, UPT ;  /* 0x000000ff0500728c */ /* 0x000fe4000bf85270 */
[----:B----4-:R-:W-:-:S09]  /*0d90*/  UISETP.EQ.U32.AND UP6, UPT, UR4, 0x1, UPT ;  /* 0x000000010400788c */ /* 0x010fd2000bfc2070 */
[----:B------:R-:W-:Y:S05]  /*0da0*/  BRA.U !UP6, `(.L_x_15) ;  /* 0x000000010e087547 */ /* 0x000fea000b800000 */
[----:B-123--:R-:W-:Y:S01]  /*0db0*/  UCGABAR_ARV ;  /* 0x00000000000079c7 */ /* 0x00efe20008000000 */
[----:B------:R-:W-:Y:S05]  /*0dc0*/  BRA `(.L_x_16) ;  /* 0x0000000000047947 */ /* 0x000fea0003800000 */
.L_x_15:
[----:B-123--:R-:W-:Y:S01]  /*0dd0*/  NOP ;  /* 0x0000000000007918 */ /* 0x00efe20000000000 */
.L_x_16:
[----:B------:R-:W1:Y:S01]  /*0de0*/  S2UR UR11, SR_CTAID.X ;  /* 0x00000000000b79c3 */ /* 0x000e620000002500 */
[----:B------:R-:W-:-:S05]  /*0df0*/  CS2R.32 R3, SR_CgaSize ;  /* 0x0000000000037805 */ /* 0x000fca0000008a00 */
[----:B------:R-:W-:-:S05]  /*0e00*/  IMAD R3, R3, -0xa0, RZ ;  /* 0xffffff6003037824 */ /* 0x000fca00078e02ff */
[----:B------:R-:W-:-:S14]  /*0e10*/  R2UR UR8, R3 ;  /* 0x00000000030872ca */ /* 0x000fdc00000e0000 */
[----:B------:R-:W2:Y:S01]  /*0e20*/  LDCU UR8, c[0x0][UR8+0x2b0] ;  /* 0x00005600080877ac */ /* 0x000ea20008000800 */
[----:B------:R-:W-:Y:S02]  /*0e30*/  PRMT R4, RZ, 0x7610, R4 ;  /* 0x00007610ff047816 */ /* 0x000fe40000000004 */
[----:B------:R-:W-:-:S05]  /*0e40*/  CS2R.32 R3, SR_CgaSize ;  /* 0x0000000000037805 */ /* 0x000fca0000008a00 */
[----:B------:R-:W-:-:S05]  /*0e50*/  IMAD R3, R3, -0xa0, RZ ;  /* 0xffffff6003037824 */ /* 0x000fca00078e02ff */
[----:B------:R-:W-:-:S14]  /*0e60*/  R2UR UR4, R3 ;  /* 0x00000000030472ca */ /* 0x000fdc00000e0000 */
[----:B------:R-:W3:Y:S01]  /*0e70*/  LDCU UR4, c[0x0][UR4+0x2b4] ;  /* 0x00005680040477ac */ /* 0x000ee20008000800 */
[----:B------:R-:W4:Y:S01]  /*0e80*/  S2UR UR9, SR_CTAID.Y ;  /* 0x00000000000979c3 */ /* 0x000f220000002600 */
[----:B------:R-:W-:-:S05]  /*0e90*/  CS2R.32 R3, SR_CgaSize ;  /* 0x0000000000037805 */ /* 0x000fca0000008a00 */
[----:B------:R-:W-:-:S05]  /*0ea0*/  IMAD R3, R3, -0xa0, RZ ;  /* 0xffffff6003037824 */ /* 0x000fca00078e02ff */
[----:B------:R-:W-:-:S14]  /*0eb0*/  R2UR UR10, R3 ;  /* 0x00000000030a72ca */ /* 0x000fdc00000e0000 */
[----:B------:R-:W3:Y:S01]  /*0ec0*/  LDCU UR10, c[0x0][UR10+0x2a0] ;  /* 0x000054000a0a77ac */ /* 0x000ee20008000800 */
[----:B------:R-:W3:Y:S01]  /*0ed0*/  LDCU UR15, c[0x0][0xb24] ;  /* 0x00016480ff0f77ac */ /* 0x000ee20008000800 */
[----:B------:R-:W3:Y:S01]  /*0ee0*/  S2UR UR36, SR_CTAID.Z ;  /* 0x00000000002479c3 */ /* 0x000ee20000002700 */
[----:B------:R-:W3:Y:S01]  /*0ef0*/  LDCU UR13, c[0x0][0xb24] ;  /* 0x00016480ff0d77ac */ /* 0x000ee20008000800 */
[----:B------:R-:W3:Y:S01]  /*0f00*/  LDCU UR12, c[0x0][0xb30] ;  /* 0x00016600ff0c77ac */ /* 0x000ee20008000800 */
[----:B-1----:R-:W-:Y:S01]  /*0f10*/  I2FP.F32.U32 R0, UR11 ;  /* 0x0000000b00007c45 */ /* 0x002fe20008201000 */
[----:B------:R-:W-:-:S04]  /*0f20*/  UMOV UR55, UR11 ;  /* 0x0000000b00377c82 */ /* 0x000fc80008000000 */
[----:B--2---:R-:W-:Y:S01]  /*0f30*/  FMUL R0, R0, UR8 ;  /* 0x0000000800007c20 */ /* 0x004fe20008400000 */
[----:B------:R-:W-:-:S05]  /*0f40*/  CS2R.32 R3, SR_CgaSize ;  /* 0x0000000000037805 */ /* 0x000fca0000008a00 */
[----:B------:R-:W-:-:S05]  /*0f50*/  IMAD R3, R3, -0xa0, RZ ;  /* 0xffffff6003037824 */ /* 0x000fca00078e02ff */
[----:B------:R-:W-:-:S14]  /*0f60*/  R2UR UR8, R3 ;  /* 0x00000000030872ca */ /* 0x000fdc00000e0000 */
[----:B------:R-:W1:Y:S01]  /*0f70*/  LDCU UR8, c[0x0][UR8+0x2a4] ;  /* 0x00005480080877ac */ /* 0x000e620008000800 */
[----:B----4-:R-:W-:Y:S01]  /*0f80*/  I2FP.F32.U32 R3, UR9 ;  /* 0x0000000900037c45 */ /* 0x010fe20008201000 */
[----:B------:R3:W2:Y:S01]  /*0f90*/  F2I.U32.TRUNC.NTZ R2, R0 ;  /* 0x0000000000027305 */ /* 0x0006a2000020f000 */
[----:B------:R-:W-:-:S03]  /*0fa0*/  UMOV UR54, UR9 ;  /* 0x0000000900367c82 */ /* 0x000fc60008000000 */
[----:B---3--:R-:W-:Y:S01]  /*0fb0*/  FMUL R0, R3, UR4 ;  /* 0x0000000403007c20 */ /* 0x008fe20008400000 */
[----:B--2---:R-:W-:Y:S01]  /*0fc0*/  R2UR UR49, R2 ;  /* 0x00000000023172ca */ /* 0x004fe200000e0000 */
[----:B------:R-:W-:-:S04]  /*0fd0*/  ULOP3.LUT UR4, UR7, 0x1, URZ, 0xc0, !UPT ;  /* 0x0000000107047892 */ /* 0x000fc8000f8ec0ff */
[----:B------:R-:W2:Y:S01]  /*0fe0*/  F2I.U32.TRUNC.NTZ R0, R0 ;  /* 0x0000000000007305 */ /* 0x000ea2000020f000 */
[----:B------:R-:W-:-:S04]  /*0ff0*/  UISETP.NE.U32.AND UP5, UPT, UR4, 0x1, UPT ;  /* 0x000000010400788c */ /* 0x000fc8000bfa5070 */
[----:B------:R-:W-:-:S03]  /*1000*/  USEL UR4, URZ, 0x1e00, UP5 ;  /* 0x00001e00ff047887 */ /* 0x000fc6000a800000 */
[----:B------:R-:W-:-:S04]  /*1010*/  UIADD3 UR49, UPT, UPT, -UR49, URZ, URZ ;  /* 0x000000ff31317290 */ /* 0x000fc8000fffe1ff */
[----:B------:R-:W-:Y:S01]  /*1020*/  UIMAD UR49, UR10, UR49, UR11 ;  /* 0x000000310a3172a4 */ /* 0x000fe2000f8e020b */
[----:B--2---:R-:W-:-:S13]  /*1030*/  R2UR UR48, R0 ;  /* 0x00000000003072ca */ /* 0x004fda00000e0000 */
[----:B------:R-:W-:-:S04]  /*1040*/  UIADD3 UR48, UPT, UPT, -UR48, URZ, URZ ;  /* 0x000000ff30307290 */ /* 0x000fc8000fffe1ff */
[----:B-1----:R-:W-:Y:S01]  /*1050*/  UIMAD UR48, UR8, UR48, UR9 ;  /* 0x00000030083072a4 */ /* 0x002fe2000f8e0209 */
[----:B------:R-:W-:Y:S11]  /*1060*/  BRA.U UP4, `(.L_x_17) ;  /* 0x0000000104287547 */ /* 0x000ff6000b800000 */
[----:B------:R-:W-:-:S04]  /*1070*/  UISETP.NE.AND UP0, UPT, UR48, URZ, UPT ;  /* 0x000000ff3000728c */ /* 0x000fc8000bf05270 */
[----:B------:R-:W-:Y:S02]  /*1080*/  USEL UR8, URZ, 0x2, UP0 ;  /* 0x00000002ff087887 */ /* 0x000fe40008000000 */
[----:B------:R-:W-:-:S04]  /*1090*/  UISETP.NE.AND UP0, UPT, UR48, URZ, UPT ;  /* 0x000000ff3000728c */ /* 0x000fc8000bf05270 */
[----:B------:R-:W-:-:S04]  /*10a0*/  UISETP.EQ.OR UP0, UPT, UR49, URZ, !UP0 ;  /* 0x000000ff3100728c */ /* 0x000fc8000c702670 */
[----:B------:R-:W-:Y:S02]  /*10b0*/  USEL UR9, URZ, 0x1, !UP0 ;  /* 0x00000001ff097887 */ /* 0x000fe4000c000000 */
[----:B------:R-:W-:-:S04]  /*10c0*/  UISETP.NE.AND UP0, UPT, UR49, 0x1, UPT ;  /* 0x000000013100788c */ /* 0x000fc8000bf05270 */
[----:B------:R-:W-:-:S04]  /*10d0*/  USEL UR8, UR8, 0x2, UP0 ;  /* 0x0000000208087887 */ /* 0x000fc80008000000 */
[----:B------:R-:W-:-:S06]  /*10e0*/  UIADD3 UR8, UPT, UPT, UR9, UR8, URZ ;  /* 0x0000000809087290 */ /* 0x000fcc000fffe0ff */
[----:B------:R-:W-:-:S04]  /*10f0*/  MOV R0, UR8 ;  /* 0x0000000800007c02 */ /* 0x000fc80008000f00 */
[----:B------:R-:W-:-:S07]  /*1100*/  PRMT R4, R0, 0x7610, R4 ;  /* 0x0000761000047816 */ /* 0x000fce0000000004 */
.L_x_17:
[----:B------:R-:W-:-:S09]  /*1110*/  UISETP.GE.AND UP0, UPT, UR15, 0x1, UPT ;  /* 0x000000010f00788c */ /* 0x000fd2000bf06270 */
[----:B------:R-:W-:Y:S05]  /*1120*/  BRA.U !UP0, `(.L_x_18) ;  /* 0x0000000108d47547 */ /* 0x000fea000b800000 */
[----:B------:R-:W1:Y:S01]  /*1130*/  LDCU.128 UR8, c[0x0][0xb10] ;  /* 0x00016200ff0877ac */ /* 0x000e620008000c00 */
[----:B------:R-:W2:Y:S01]  /*1140*/  LDCU UR14, c[0x0][0xb0c] ;  /* 0x00016180ff0e77ac */ /* 0x000ea20008000800 */
[----:B------:R-:W3:Y:S01]  /*1150*/  LDCU UR16, c[0x0][0x370] ;  /* 0x00006e00ff1077ac */ /* 0x000ee20008000800 */
[----:B------:R-:W4:Y:S01]  /*1160*/  LDCU UR17, c[0x0][0x374] ;  /* 0x00006e80ff1177ac */ /* 0x000f220008000800 */
[----:B------:R-:W-:Y:S02]  /*1170*/  UISETP.NE.AND UP1, UPT, UR15, 0x1, UPT ;  /* 0x000000010f00788c */ /* 0x000fe4000bf25270 */
[----:B-1----:R-:W-:Y:S02]  /*1180*/  UIMAD.WIDE.U32 UR18, UR55, UR8, URZ ;  /* 0x00000008371272a5 */ /* 0x002fe4000f8e00ff */
[----:B------:R-:W-:Y:S02]  /*1190*/  UIMAD.WIDE.U32 UR22, UR54, UR11, URZ ;  /* 0x0000000b361672a5 */ /* 0x000fe4000f8e00ff */
[----:B--2---:R-:W-:-:S03]  /*11a0*/  UISETP.NE.AND UP0, UPT, UR14, 0x1, UPT ;  /* 0x000000010e00788c */ /* 0x004fc6000bf05270 */
[----:B------:R-:W-:Y:S01]  /*11b0*/  UMOV UR18, UR19 ;  /* 0x0000001300127c82 */ /* 0x000fe20008000000 */
[----:B---3--:R-:W-:Y:S01]  /*11c0*/  UIMAD.WIDE.U32 UR20, UR16, UR8, URZ ;  /* 0x00000008101472a5 */ /* 0x008fe2000f8e00ff */
[----:B------:R-:W1:Y:S01]  /*11d0*/  LDCU UR8, c[0x0][0xb20] ;  /* 0x00016400ff0877ac */ /* 0x000e620008000800 */
[----:B------:R-:W-:-:S05]  /*11e0*/  USHF.R.U32.HI UR18, URZ, UR9, UR18 ;  /* 0x00000009ff127299 */ /* 0x000fca0008011612 */
[----:B------:R-:W-:Y:S02]  /*11f0*/  UMOV UR20, UR21 ;  /* 0x0000001500147c82 */ /* 0x000fe40008000000 */
[----:B------:R-:W-:Y:S02]  /*1200*/  @UP0 USHF.R.U32.HI UR16, URZ, UR9, UR20 ;  /* 0x00000009ff100299 */ /* 0x000fe40008011614 */
[----:B------:R-:W-:Y:S02]  /*1210*/  USEL UR18, UR55, UR18, !UP0 ;  /* 0x0000001237127287 */ /* 0x000fe4000c000000 */
[----:B------:R-:W-:Y:S02]  /*1220*/  UISETP.NE.AND UP0, UPT, UR10, 0x1, UPT ;  /* 0x000000010a00788c */ /* 0x000fe4000bf05270 */
[----:B----4-:R-:W-:-:S03]  /*1230*/  UIMAD.WIDE.U32 UR20, UR17, UR11, URZ ;  /* 0x0000000b111472a5 */ /* 0x010fc6000f8e00ff */
[----:B------:R-:W-:Y:S02]  /*1240*/  UMOV UR11, UR23 ;  /* 0x00000017000b7c82 */ /* 0x000fe40008000000 */
[----:B-1----:R-:W-:Y:S02]  /*1250*/  USHF.R.U32.HI UR11, URZ, UR8, UR11 ;  /* 0x00000008ff0b7299 */ /* 0x002fe4000801160b */
[----:B------:R-:W-:Y:S02]  /*1260*/  UMOV UR20, UR21 ;  /* 0x0000001500147c82 */ /* 0x000fe40008000000 */
[----:B------:R-:W-:Y:S01]  /*1270*/  @UP0 USHF.R.U32.HI UR17, URZ, UR8, UR20 ;  /* 0x00000008ff110299 */ /* 0x000fe20008011614 */
[----:B------:R-:W1:Y:S01]  /*1280*/  LDCU.64 UR8, c[0x0][0xb28] ;  /* 0x00016500ff0877ac */ /* 0x000e620008000a00 */
[----:B------:R-:W-:Y:S02]  /*1290*/  USEL UR11, UR54, UR11, !UP0 ;  /* 0x0000000b360b7287 */ /* 0x000fe4000c000000 */
[----:B-1----:R-:W-:-:S02]  /*12a0*/  UIMAD.WIDE.U32 UR22, UR17, UR8, URZ ;  /* 0x00000008111672a5 */ /* 0x002fc4000f8e00ff */
[----:B------:R-:W-:-:S05]  /*12b0*/  UIMAD.WIDE.U32 UR20, UR16, UR8, URZ ;  /* 0x00000008101472a5 */ /* 0x000fca000f8e00ff */
[----:B------:R-:W-:Y:S01]  /*12c0*/  UMOV UR19, UR23 ;  /* 0x0000001700137c82 */ /* 0x000fe20008000000 */
[----:B------:R-:W-:Y:S02]  /*12d0*/  UIMAD.WIDE.U32 UR22, UR11, UR8, URZ ;  /* 0x000000080b1672a5 */ /* 0x000fe4000f8e00ff */
[----:B------:R-:W-:Y:S01]  /*12e0*/  @UP1 USHF.R.U32.HI UR17, URZ, UR9, UR19 ;  /* 0x00000009ff111299 */ /* 0x000fe20008011613 */
[----:B------:R-:W-:Y:S02]  /*12f0*/  UMOV UR20, UR21 ;  /* 0x0000001500147c82 */ /* 0x000fe40008000000 */
[----:B------:R-:W-:Y:S02]  /*1300*/  @UP1 USHF.R.U32.HI UR16, URZ, UR9, UR20 ;  /* 0x00000009ff101299 */ /* 0x000fe40008011614 */
[----:B------:R-:W-:Y:S02]  /*1310*/  UIMAD UR17, UR17, UR15, URZ ;  /* 0x0000000f111172a4 */ /* 0x000fe4000f8e02ff */
[----:B------:R-:W-:-:S02]  /*1320*/  UIMAD UR19, UR16, UR15, URZ ;  /* 0x0000000f101372a4 */ /* 0x000fc4000f8e02ff */
[----:B------:R-:W-:Y:S02]  /*1330*/  UISETP.GE.AND UP0, UPT, UR11, UR17, UPT ;  /* 0x000000110b00728c */ /* 0x000fe4000bf06270 */
[----:B------:R-:W-:Y:S02]  /*1340*/  UIMAD.WIDE.U32 UR20, UR18, UR8, URZ ;  /* 0x00000008121472a5 */ /* 0x000fe4000f8e00ff */
[----:B------:R-:W-:Y:S01]  /*1350*/  UISETP.GE.OR UP0, UPT, UR18, UR19, UP0 ;  /* 0x000000131200728c */ /* 0x000fe20008706670 */
[----:B------:R-:W-:Y:S01]  /*1360*/  UMOV UR8, UR23 ;  /* 0x0000001700087c82 */ /* 0x000fe20008000000 */
[----:B------:R-:W-:Y:S02]  /*1370*/  UIADD3 UR17, UPT, UPT, -UR18, URZ, URZ ;  /* 0x000000ff12117290 */ /* 0x000fe4000fffe1ff */
[----:B------:R-:W-:Y:S02]  /*1380*/  USHF.R.U32.HI UR8, URZ, UR9, UR8 ;  /* 0x00000009ff087299 */ /* 0x000fe40008011608 */
[----:B------:R-:W-:-:S05]  /*1390*/  UIMAD UR17, UR14, UR17, UR55 ;  /* 0x000000110e1172a4 */ /* 0x000fca000f8e0237 */
[----:B------:R-:W-:Y:S02]  /*13a0*/  @!UP0 UMOV UR19, UR21 ;  /* 0x0000001500138c82 */ /* 0x000fe40008000000 */
[----:B------:R-:W-:Y:S02]  /*13b0*/  @!UP0 USHF.R.U32.HI UR19, URZ, UR9, UR19 ;  /* 0x00000009ff138299 */ /* 0x000fe40008011613 */
[----:B------:R-:W-:Y:S02]  /*13c0*/  USEL UR9, UR11, UR8, !UP1 ;  /* 0x000000080b097287 */ /* 0x000fe4000c800000 */
[----:B------:R-:W-:Y:S02]  /*13d0*/  @!UP0 USEL UR19, UR18, UR19, !UP1 ;  /* 0x0000001312138287 */ /* 0x000fe4000c800000 */
[----:B------:R-:W-:-:S04]  /*13e0*/  UIADD3 UR8, UPT, UPT, -UR9, URZ, URZ ;  /* 0x000000ff09087290 */ /* 0x000fc8000fffe1ff */
[----:B------:R-:W-:-:S04]  /*13f0*/  UIMAD UR8, UR15, UR8, UR11 ;  /* 0x000000080f0872a4 */ /* 0x000fc8000f8e020b */
[----:B------:R-:W-:Y:S02]  /*1400*/  @!UP0 UIMAD UR8, UR8, UR16, UR19 ;  /* 0x00000010080882a4 */ /* 0x000fe4000f8e0213 */
[----:B------:R-:W-:Y:S02]  /*1410*/  @!UP0 UIADD3 UR19, UPT, UPT, UR9, -UR19, URZ ;  /* 0x8000001309138290 */ /* 0x000fe4000fffe0ff */
[----:B------:R-:W-:Y:S02]  /*1420*/  UIADD3 UR9, UPT, UPT, -UR11, URZ, URZ ;  /* 0x000000ff0b097290 */ /* 0x000fe4000fffe1ff */
[----:B------:R-:W-:Y:S02]  /*1430*/  @!UP0 UIMAD UR11, UR19, UR15, UR18 ;  /* 0x0000000f130b82a4 */ /* 0x000fe4000f8e0212 */
[----:B------:R-:W-:Y:S01]  /*1440*/  UIMAD UR9, UR10, UR9, UR54 ;  /* 0x000000090a0972a4 */ /* 0x000fe2000f8e0236 */
[----:B------:R-:W-:-:S03]  /*1450*/  @!UP0 UMOV UR18, UR8 ;  /* 0x0000000800128c82 */ /* 0x000fc60008000000 */
[----:B------:R-:W-:Y:S02]  /*1460*/  UIMAD UR54, UR11, UR10, UR9 ;  /* 0x0000000a0b3672a4 */ /* 0x000fe4000f8e0209 */
[----:B------:R-:W-:-:S12]  /*1470*/  UIMAD UR55, UR18, UR14, UR17 ;  /* 0x0000000e123772a4 */ /* 0x000fd8000f8e0211 */
.L_x_18:
[----:B------:R-:W-:-:S09]  /*1480*/  UISETP.NE.AND UP0, UPT, UR12, 0x1, UPT ;  /* 0x000000010c00788c */ /* 0x000fd2000bf05270 */
[----:B------:R-:W-:Y:S05]  /*1490*/  BRA.U UP0, `(.L_x_19) ;  /* 0x0000000100447547 */ /* 0x000fea000b800000 */
[----:B------:R-:W1:Y:S01]  /*14a0*/  LDCU.128 UR8, c[0x0][0xb10] ;  /* 0x00016200ff0877ac */ /* 0x000e620008000c00 */
[----:B------:R-:W2:Y:S01]  /*14b0*/  LDCU UR12, c[0x0][0xb0c] ;  /* 0x00016180ff0c77ac */ /* 0x000ea20008000800 */
[----:B-1----:R-:W-:Y:S02]  /*14c0*/  UIMAD.WIDE.U32 UR14, UR55, UR8, URZ ;  /* 0x00000008370e72a5 */ /* 0x002fe4000f8e00ff */
[----:B--2---:R-:W-:-:S05]  /*14d0*/  UISETP.NE.AND UP0, UPT, UR12, 0x1, UPT ;  /* 0x000000010c00788c */ /* 0x004fca000bf05270 */
[----:B------:R-:W-:Y:S01]  /*14e0*/  UMOV UR8, UR15 ;  /* 0x0000000f00087c82 */ /* 0x000fe20008000000 */
[----:B------:R-:W-:Y:S02]  /*14f0*/  UIMAD.WIDE.U32 UR14, UR54, UR11, URZ ;  /* 0x0000000b360e72a5 */ /* 0x000fe4000f8e00ff */
[----:B------:R-:W-:Y:S01]  /*1500*/  USHF.R.U32.HI UR9, URZ, UR9, UR8 ;  /* 0x00000009ff097299 */ /* 0x000fe20008011608 */
[----:B------:R-:W1:Y:S04]  /*1510*/  LDCU UR8, c[0x0][0xb20] ;  /* 0x00016400ff0877ac */ /* 0x000e680008000800 */
[----:B------:R-:W-:Y:S01]  /*1520*/  UMOV UR11, UR15 ;  /* 0x0000000f000b7c82 */ /* 0x000fe20008000000 */
[----:B------:R-:W-:Y:S02]  /*1530*/  USEL UR9, UR55, UR9, !UP0 ;  /* 0x0000000937097287 */ /* 0x000fe4000c000000 */
[----:B------:R-:W-:-:S02]  /*1540*/  UISETP.NE.AND UP0, UPT, UR10, 0x1, UPT ;  /* 0x000000010a00788c */ /* 0x000fc4000bf05270 */
[----:B-1----:R-:W-:-:S04]  /*1550*/  USHF.R.U32.HI UR8, URZ, UR8, UR11 ;  /* 0x00000008ff087299 */ /* 0x002fc8000801160b */
[----:B------:R-:W-:-:S04]  /*1560*/  USEL UR8, UR54, UR8, !UP0 ;  /* 0x0000000836087287 */ /* 0x000fc8000c000000 */
[----:B------:R-:W-:Y:S02]  /*1570*/  UIADD3 UR11, UPT, UPT, UR9, -UR8, URZ ;  /* 0x80000008090b7290 */ /* 0x000fe4000fffe0ff */
[----:B------:R-:W-:Y:S02]  /*1580*/  UIADD3 UR8, UPT, UPT, -UR9, UR8, URZ ;  /* 0x0000000809087290 */ /* 0x000fe4000fffe1ff */
[----:B------:R-:W-:Y:S02]  /*1590*/  UIMAD UR54, UR11, UR10, UR54 ;  /* 0x0000000a0b3672a4 */ /* 0x000fe4000f8e0236 */
[----:B------:R-:W-:Y:S02]  /*15a0*/  UIMAD UR55, UR8, UR12, UR55 ;  /* 0x0000000c083772a4 */ /* 0x000fe4000f8e0237 */
.L_x_19:
[----:B------:R-:W-:Y:S01]  /*15b0*/  UISETP.NE.AND UP1, UPT, UR5, 0x2, UPT ;  /* 0x000000020500788c */ /* 0x000fe2000bf25270 */
[----:B------:R-:W-:Y:S09]  /*15c0*/  BRA.U !UP6, `(.L_x_20) ;  /* 0x000000010e0c7547 */ /* 0x000ff2000b800000 */
[----:B------:R-:W-:Y:S01]  /*15d0*/  UCGABAR_WAIT ;  /* 0x0000000000007dc7 */ /* 0x000fe20008000000 */
[----:B------:R-:W-:Y:S01]  /*15e0*/  CCTL.IVALL ;  /* 0x00000000ff00798f */ /* 0x000fe20002000000 */
[----:B------:R-:W-:Y:S05]  /*15f0*/  BRA `(.L_x_21) ;  /* 0x0000000000047947 */ /* 0x000fea0003800000 */
.L_x_20:
[----:B------:R-:W-:Y:S06]  /*1600*/  BAR.SYNC.DEFER_BLOCKING 0x0 ;  /* 0x0000000000007b1d */ /* 0x000fec0000010000 */
.L_x_21:
[----:B------:R-:W-:Y:S05]  /*1610*/  BRA.U UP1, `(.L_x_22) ;  /* 0x0000001101c47547 */ /* 0x000fea000b800000 */
[----:B------:R-:W1:Y:S01]  /*1620*/  LDCU UR6, c[0x0][0x38c] ;  /* 0x00007180ff0677ac */ /* 0x000e620008000800 */
[----:B------:R-:W-:Y:S01]  /*1630*/  PLOP3.LUT P1, PT, PT, PT, UP3, 0x80, 0x8 ;  /* 0x000000000008781c */ /* 0x000fe20003f2f038 */
[----:B------:R-:W-:Y:S01]  /*1640*/  HFMA2 R12, -RZ, RZ, 0, 0 ;  /* 0x00000000ff0c7431 */ /* 0x000fe200000001ff */
[----:B------:R-:W-:Y:S01]  /*1650*/  ISETP.EQ.OR P2, PT, R14, RZ, P3 ;  /* 0x000000ff0e00720c */ /* 0x000fe20001f42670 */
[----:B------:R-:W-:Y:S01]  /*1660*/  UISETP.NE.AND UP1, UPT, UR5, 0x2, UPT ;  /* 0x000000020500788c */ /* 0x000fe2000bf25270 */
[----:B------:R-:W-:Y:S01]  /*1670*/  PLOP3.LUT P1, PT, P1, PT, PT, 0x8, 0x80 ;  /* 0x000000000080781c */ /* 0x000fe20000f2e170 */
[----:B------:R-:W-:Y:S01]  /*1680*/  UISETP.NE.AND UP0, UPT, UR5, URZ, UPT ;  /* 0x000000ff0500728c */ /* 0x000fe2000bf05270 */
[----:B------:R-:W-:Y:S01]  /*1690*/  IMAD.MOV.U32 R0, RZ, RZ, 0x1 ;  /* 0x00000001ff007424 */ /* 0x000fe200078e00ff */
[----:B------:R-:W-:Y:S01]  /*16a0*/  USEL UR15, URZ, 0x1, UP1 ;  /* 0x00000001ff0f7887 */ /* 0x000fe20008800000 */
[----:B------:R-:W-:Y:S01]  /*16b0*/  IMAD.MOV.U32 R9, RZ, RZ, RZ ;  /* 0x000000ffff097224 */ /* 0x000fe200078e00ff */
[----:B------:R-:W-:Y:S01]  /*16c0*/  UMOV UR14, 0x400 ;  /* 0x00000400000e7882 */ /* 0x000fe20000000000 */
[----:B------:R-:W-:Y:S01]  /*16d0*/  IMAD.MOV.U32 R10, RZ, RZ, RZ ;  /* 0x000000ffff0a7224 */ /* 0x000fe200078e00ff */
[----:B------:R-:W-:Y:S01]  /*16e0*/  USEL UR15, UR15, 0x2, UP0 ;  /* 0x000000020f0f7887 */ /* 0x000fe20008000000 */
[----:B------:R-:W-:Y:S01]  /*16f0*/  MOV R11, 0x1 ;  /* 0x00000001000b7802 */ /* 0x000fe20000000f00 */
[----:B------:R-:W-:Y:S01]  /*1700*/  ULEA UR14, UR7, UR14, 0x18 ;  /* 0x0000000e070e7291 */ /* 0x000fe2000f8ec0ff */
[----:B------:R-:W2:Y:S01]  /*1710*/  LDCU UR22, c[0x0][0x370] ;  /* 0x00006e00ff1677ac */ /* 0x000ea20008000800 */
[----:B-1----:R-:W-:Y:S01]  /*1720*/  UIADD3 UR26, UPT, UPT, UR6, 0x3f, URZ ;  /* 0x0000003f061a7890 */ /* 0x002fe2000fffe0ff */
[----:B------:R-:W1:Y:S03]  /*1730*/  LDCU.64 UR28, c[0x0][0x348] ;  /* 0x00006900ff1c77ac */ /* 0x000e660008000a00 */
[----:B------:R-:W-:-:S02]  /*1740*/  USHF.R.S32.HI UR5, URZ, 0x1f, UR26 ;  /* 0x0000001fff057899 */ /* 0x000fc4000801141a */
[----:B------:R-:W-:Y:S02]  /*1750*/  USHF.R.U32.HI UR23, URZ, 0x6, UR4 ;  /* 0x00000006ff177899 */ /* 0x000fe40008011604 */
[----:B------:R-:W-:Y:S02]  /*1760*/  ULEA.HI UR26, UR5, UR26, URZ, 0x6 ;  /* 0x0000001a051a7291 */ /* 0x000fe4000f8f30ff */
[----:B------:R-:W-:Y:S02]  /*1770*/  UIADD3 UR5, UPT, UPT, UR6, -0x1, URZ ;  /* 0xffffffff06057890 */ /* 0x000fe4000fffe0ff */
[----:B------:R-:W-:Y:S02]  /*1780*/  USHF.R.S32.HI UR26, URZ, 0x6, UR26 ;  /* 0x00000006ff1a7899 */ /* 0x000fe4000801141a */
[----:B------:R-:W-:Y:S02]  /*1790*/  UISETP.GE.U32.AND UP1, UPT, UR5, -0x7f, UPT ;  /* 0xffffff810500788c */ /* 0x000fe4000bf26070 */
[----:B------:R-:W-:-:S02]  /*17a0*/  UISETP.LT.U32.AND UP0, UPT, UR26, 0x4, UPT ;  /* 0x000000041a00788c */ /* 0x000fc4000bf01070 */
[----:B------:R-:W-:Y:S02]  /*17b0*/  UIADD3 UR5, UPT, UPT, UR14, 0x3c00, URZ ;  /* 0x00003c000e057890 */ /* 0x000fe4000fffe0ff */
[----:B------:R-:W-:Y:S02]  /*17c0*/  USEL UR25, UR26, 0x4, UP0 ;  /* 0x000000041a197887 */ /* 0x000fe40008000000 */
[----:B------:R-:W-:Y:S02]  /*17d0*/  @UP5 UIADD3 UR5, UPT, UPT, UR14, URZ, URZ ;  /* 0x000000ff0e055290 */ /* 0x000fe4000fffe0ff */
[----:B------:R-:W-:Y:S02]  /*17e0*/  UIADD3 UR27, UPT, UPT, UR25, -0x1, URZ ;  /* 0xffffffff191b7890 */ /* 0x000fe4000fffe0ff */
[----:B------:R-:W-:Y:S02]  /*17f0*/  @UP1 UIADD3 UR27, UPT, UPT, UR25, URZ, URZ ;  /* 0x000000ff191b1290 */ /* 0x000fe4000fffe0ff */
[----:B------:R-:W-:Y:S01]  /*1800*/  UIADD3 UR24, UPT, UPT, UR6, 0x7e, URZ ;  /* 0x0000007e06187890 */ /* 0x000fe2000fffe0ff */
[----:B------:R-:W3:Y:S01]  /*1810*/  LDCU UR21, c[0x0][0x374] ;  /* 0x00006e80ff1577ac */ /* 0x000ee20008000800 */
[----:B------:R-:W-:-:S02]  /*1820*/  UIADD3 UR5, UPT, UPT, UR5, 0x17300, URZ ;  /* 0x0001730005057890 */ /* 0x000fc4000fffe0ff */
[----:B------:R-:W-:Y:S02]  /*1830*/  UIADD3 UR38, UPT, UPT, UR26, -UR25, URZ ;  /* 0x800000191a267290 */ /* 0x000fe4000fffe0ff */
[----:B------:R-:W-:Y:S01]  /*1840*/  UIADD3 UR27, UPT, UPT, UR27, 0x1, URZ ;  /* 0x000000011b1b7890 */ /* 0x000fe2000fffe0ff */
[----:B-12---:R-:W-:-:S11]  /*1850*/  UMOV UR37, URZ ;  /* 0x000000ff00257c82 */ /* 0x006fd60008000000 */
.L_x_42:
[----:B------:R-:W-:-:S09]  /*1860*/  UISETP.NE.AND UP0, UPT, UR7, URZ, UPT ;  /* 0x000000ff0700728c */ /* 0x000fd2000bf05270 */
[----:B------:R-:W-:Y:S05]  /*1870*/  BRA.U UP0, `(.L_x_23) ;  /* 0x0000000100287547 */ /* 0x000fea000b800000 */
[----:B------:R-:W-:Y:S02]  /*1880*/  LEA R2, R10, UR14, 0x3 ;  /* 0x0000000e0a027c11 */ /* 0x000fe4000f8e18ff */
[----:B------:R-:W-:-:S04]  /*1890*/  SHF.L.U32 R3, R11, 0x1f, RZ ;  /* 0x0000001f0b037819 */ /* 0x000fc800000006ff */
[----:B------:R-:W1:Y:S02]  /*18a0*/  SYNCS.PHASECHK.TRANS64.TRYWAIT P0, [R2+URZ+0xe0], R3 ;  /* 0x0000e003020075a7 */ /* 0x000e6400080011ff */
[----:B-1----:R-:W-:Y:S05]  /*18b0*/  @!P0 BRA `(.L_x_24) ;  /* 0x0000008800bc8947 */ /* 0x002fea0003800000 */
.L_x_123:
[----:B------:R1:W-:Y:S02]  /*18c0*/  SYNCS.ARRIVE.TRANS64.A1T0 RZ, [R2+URZ+0xd0], RZ ;  /* 0x0000d0ff02ff79a7 */ /* 0x0003e400081000ff */
[----:B-1----:R-:W-:-:S05]  /*18d0*/  VIADD R2, R10, 0x1 ;  /* 0x000000010a027836 */ /* 0x002fca0000000000 */
[----:B------:R-:W-:-:S04]  /*18e0*/  ISETP.NE.AND P0, PT, R2, 0x2, PT ;  /* 0x000000020200780c */ /* 0x000fc80003f05270 */
[----:B------:R-:W-:Y:S02]  /*18f0*/  SEL R3, RZ, 0x1, P0 ;  /* 0x00000001ff037807 */ /* 0x000fe40000000000 */
[----:B------:R-:W-:Y:S02]  /*1900*/  SEL R10, R2, RZ, P0 ;  /* 0x000000ff020a7207 */ /* 0x000fe40000000000 */
[----:B------:R-:W-:-:S07]  /*1910*/  LOP3.LUT R11, R11, R3, RZ, 0x3c, !PT ;  /* 0x000000030b0b7212 */ /* 0x000fce00078e3cff */
.L_x_23:
[----:B------:R-:W-:Y:S01]  /*1920*/  ULEA UR6, UR37, UR14, 0x3 ;  /* 0x0000000e25067291 */ /* 0x000fe2000f8e18ff */
[----:B------:R-:W-:Y:S01]  /*1930*/  SHF.L.U32 R2, R0, 0x1f, RZ ;  /* 0x0000001f00027819 */ /* 0x000fe200000006ff */
[----:B------:R-:W-:Y:S02]  /*1940*/  UISETP.GE.U32.AND UP0, UPT, UR24, 0x7f, UPT ;  /* 0x0000007f1800788c */ /* 0x000fe4000bf06070 */
[----:B------:R-:W-:Y:S02]  /*1950*/  USHF.L.U32 UR35, UR55, 0x6, URZ ;  /* 0x0000000637237899 */ /* 0x000fe400080006ff */
[----:B------:R-:W-:Y:S01]  /*1960*/  UIMAD UR19, UR54, 0xf0, UR23 ;  /* 0x000000f0361378a4 */ /* 0x000fe2000f8e0217 */
[----:B------:R-:W-:Y:S02]  /*1970*/  UMOV UR32, URZ ;  /* 0x000000ff00207c82 */ /* 0x000fe40008000000 */
[----:B------:R1:W2:Y:S02]  /*1980*/  SYNCS.PHASECHK.TRANS64.TRYWAIT P0, [UR6+0x20], R2 ;  /* 0x00002002ff0075a7 */ /* 0x0002a40008001106 */
[----:B------:R-:W-:Y:S07]  /*1990*/  BRA.U !UP0, `(.L_x_25) ;  /* 0x0000000108c07547 */ /* 0x000fee000b800000 */
[----:B------:R-:W-:Y:S01]  /*19a0*/  UMOV UR9, URZ ;  /* 0x000000ff00097c82 */ /* 0x000fe20008000000 */
[----:B------:R-:W-:-:S05]  /*19b0*/  UMOV UR8, UR37 ;  /* 0x0000002500087c82 */ /* 0x000fca0008000000 */
.L_x_31:
[----:B--2---:R-:W-:Y:S01]  /*19c0*/  @!P3 MOV R3, 0x9800 ;  /* 0x000098000003b802 */ /* 0x004fe20000000f00 */
[----:B------:R-:W-:Y:S01]  /*19d0*/  ULEA UR33, UR8, UR14, 0x3 ;  /* 0x0000000e08217291 */ /* 0x000fe2000f8e18ff */
[----:B-12---:R-:W-:Y:S11]  /*19e0*/  @P0 BRA `(.L_x_26) ;  /* 0x00000000000c0947 */ /* 0x006ff60003800000 */
[----:B-1----:R-:W-:Y:S04]  /*19f0*/  SHF.L.U32 R2, R0, 0x1f, RZ ;  /* 0x0000001f00027819 */ /* 0x002fe800000006ff */
[----:B------:R-:W1:Y:S02]  /*1a00*/  SYNCS.PHASECHK.TRANS64.TRYWAIT P0, [UR33+0x20], R2 ;  /* 0x00002002ff0075a7 */ /* 0x000e640008001121 */
[----:B-1----:R-:W-:Y:S05]  /*1a10*/  @!P0 BRA `(.L_x_27) ;  /* 0x0000008800788947 */ /* 0x002fea0003800000 */
.L_x_26:
[----:B------:R2:W-:Y:S01]  /*1a20*/  @!P3 SYNCS.ARRIVE.TRANS64 RZ, [UR33], R3 ;  /* 0x00000003ffffb9a7 */ /* 0x0005e20008000021 */
[----:B------:R-:W-:Y:S04]  /*1a30*/  ULOP3.LUT UR6, UR15, 0x2, URZ, 0xfc, !UPT ;  /* 0x000000020f067892 */ /* 0x000fe8000f8efcff */
[----:B------:R-:W-:Y:S09]  /*1a40*/  UISETP.NE.AND UP0, UPT, UR6, 0x2, UPT ;  /* 0x000000020600788c */ /* 0x000ff2000bf05270 */
[----:B------:R-:W-:Y:S05]  /*1a50*/  BRA.U UP0, `(.L_x_28) ;  /* 0x0000000100047547 */ /* 0x000fea000b800000 */
[----:B---3--:R-:W-:Y:S05]  /*1a60*/  BPT.TRAP 0x1 ;  /* 0x000000040000795c */ /* 0x008fea0000300000 */
.L_x_28:
[----:B------:R-:W-:Y:S04]  /*1a70*/  BSSY.RECONVERGENT B0, `(.L_x_29) ;  /* 0x0000003000007945 */ /* 0x000fe80003800200 */
[----:B------:R-:W-:Y:S05]  /*1a80*/  @P2 BRA `(.L_x_30) ;  /* 0x0000000000042947 */ /* 0x000fea0003800000 */
[----:B---3--:R-:W-:Y:S05]  /*1a90*/  BPT.TRAP 0x1 ;  /* 0x000000040000795c */ /* 0x008fea0000300000 */
.L_x_30:
[----:B---3--:R-:W-:Y:S05]  /*1aa0*/  BSYNC.RECONVERGENT B0 ;  /* 0x0000000000007941 */ /* 0x008fea0003800200 */
.L_x_29:
[----:B------:R-:W-:Y:S02]  /*1ab0*/  UIADD3 UR37, UPT, UPT, UR8, 0x1, URZ ;  /* 0x0000000108257890 */ /* 0x000fe4000fffe0ff */
[----:B------:R-:W-:Y:S02]  /*1ac0*/  ULEA UR32, UR8, UR14, 0xd ;  /* 0x0000000e08207291 */ /* 0x000fe4000f8e68ff */
[----:B------:R-:W-:Y:S02]  /*1ad0*/  UISETP.NE.AND UP0, UPT, UR37, 0x4, UPT ;  /* 0x000000042500788c */ /* 0x000fe4000bf05270 */
[----:B------:R-:W-:Y:S02]  /*1ae0*/  USHF.L.U32 UR34, UR9, 0x6, URZ ;  /* 0x0000000609227899 */ /* 0x000fe400080006ff */
[----:B------:R-:W-:Y:S02]  /*1af0*/  USEL UR10, URZ, 0x1, UP0 ;  /* 0x00000001ff0a7887 */ /* 0x000fe40008000000 */
[----:B------:R-:W-:Y:S02]  /*1b00*/  USEL UR37, UR37, URZ, UP0 ;  /* 0x000000ff25257287 */ /* 0x000fe40008000000 */
[----:B------:R-:W-:Y:S02]  /*1b10*/  UIADD3 UR32, UPT, UPT, UR32, 0xf300, URZ ;  /* 0x0000f30020207890 */ /* 0x000fe4000fffe0ff */
[----:B------:R-:W-:Y:S01]  /*1b20*/  ULEA UR6, UR37, UR14, 0x3 ;  /* 0x0000000e25067291 */ /* 0x000fe2000f8e18ff */
[----:B------:R-:W-:Y:S01]  /*1b30*/  LOP3.LUT R0, R0, UR10, RZ, 0x3c, !PT ;  /* 0x0000000a00007c12 */ /* 0x000fe2000f8e3cff */
[----:B------:R-:W-:Y:S02]  /*1b40*/  UIADD3 UR10, UP1, UPT, UR28, 0x80, URZ ;  /* 0x000000801c0a7890 */ /* 0x000fe4000ff3e0ff */
[----:B------:R-:W-:Y:S01]  /*1b50*/  UIADD3 UR42, UP0, UPT, UR28, 0x180, URZ ;  /* 0x000001801c2a7890 */ /* 0x000fe2000ff1e0ff */
[----:B-1----:R-:W-:Y:S01]  /*1b60*/  SHF.L.U32 R2, R0, 0x1f, RZ ;  /* 0x0000001f00027819 */ /* 0x002fe200000006ff */
[----:B------:R-:W-:Y:S02]  /*1b70*/  UIADD3.X UR11, UPT, UPT, URZ, UR29, URZ, UP1, !UPT ;  /* 0x0000001dff0b7290 */ /* 0x000fe40008ffe4ff */
[----:B------:R-:W-:Y:S01]  /*1b80*/  UIADD3.X UR43, UPT, UPT, URZ, UR29, URZ, UP0, !UPT ;  /* 0x0000001dff2b7290 */ /* 0x000fe200087fe4ff */
[----:B------:R4:W1:Y:S01]  /*1b90*/  SYNCS.PHASECHK.TRANS64.TRYWAIT P0, [UR6+0x20], R2 ;  /* 0x00002002ff0075a7 */ /* 0x0008620008001106 */
[----:B------:R-:W-:Y:S02]  /*1ba0*/  UIMAD UR6, UR8, 0x3c00, UR4 ;  /* 0x00003c00080678a4 */ /* 0x000fe4000f8e0204 */
[----:B------:R-:W-:Y:S01]  /*1bb0*/  UIADD3 UR9, UPT, UPT, UR9, 0x1, URZ ;  /* 0x0000000109097890 */ /* 0x000fe2000fffe0ff */
[----:B------:R-:W-:Y:S01]  /*1bc0*/  UMOV UR40, 0x0 ;  /* 0x0000000000287882 */ /* 0x000fe20000000000 */
[----:B------:R-:W-:Y:S01]  /*1bd0*/  UMOV UR41, 0x10000000 ;  /* 0x1000000000297882 */ /* 0x000fe20000000000 */
[----:B------:R-:W-:Y:S01]  /*1be0*/  UMOV UR20, UR36 ;  /* 0x0000002400147c82 */ /* 0x000fe20008000000 */
[----:B------:R3:W-:Y:S01]  /*1bf0*/  UTMALDG.3D [UR32], [UR10], desc[UR40] ;  /* 0x000028200a0075b4 */ /* 0x0007e20008011000 */
[----:B------:R-:W-:Y:S02]  /*1c00*/  ULEA UR6, UR6, UR14, 0x1 ;  /* 0x0000000e06067291 */ /* 0x000fe4000f8e08ff */
[----:B------:R-:W-:Y:S02]  /*1c10*/  UISETP.NE.AND UP0, UPT, UR9, UR27, UPT ;  /* 0x0000001b0900728c */ /* 0x000fe4000bf05270 */
[----:B------:R-:W-:Y:S01]  /*1c20*/  UIADD3 UR16, UPT, UPT, UR6, 0x17300, URZ ;  /* 0x0001730006107890 */ /* 0x000fe2000fffe0ff */
[----:B------:R-:W-:Y:S02]  /*1c30*/  UMOV UR17, UR33 ;  /* 0x0000002100117c82 */ /* 0x000fe40008000000 */
[----:B------:R-:W-:Y:S01]  /*1c40*/  UMOV UR6, 0x30000 ;  /* 0x0003000000067882 */ /* 0x000fe20000000000 */
[----:B------:R-:W-:Y:S01]  /*1c50*/  UMOV UR18, UR34 ;  /* 0x0000002200127c82 */ /* 0x000fe20008000000 */
[----:B------:R-:W-:Y:S04]  /*1c60*/  UMOV UR8, UR37 ;  /* 0x0000002500087c82 */ /* 0x000fe80008000000 */
[----:B------:R4:W-:Y:S01]  /*1c70*/  UTMALDG.3D.MULTICAST [UR16], [UR42], UR6, desc[UR40] ;  /* 0x000028102a0073b4 */ /* 0x0009e20008011806 */
[----:B---3--:R-:W-:Y:S01]  /*1c80*/  UMOV UR32, UR27 ;  /* 0x0000001b00207c82 */ /* 0x008fe20008000000 */
[----:B----4-:R-:W-:Y:S05]  /*1c90*/  BRA.U UP0, `(.L_x_31) ;  /* 0xfffffffd00487547 */ /* 0x010fea000b83ffff */
.L_x_25:
[----:B------:R-:W-:Y:S01]  /*1ca0*/  ULEA UR6, UR37, UR14, 0x3 ;  /* 0x0000000e25067291 */ /* 0x000fe2000f8e18ff */
[----:B-1----:R-:W-:Y:S01]  /*1cb0*/  SHF.L.U32 R2, R0, 0x1f, RZ ;  /* 0x0000001f00027819 */ /* 0x002fe200000006ff */
[----:B------:R-:W-:Y:S01]  /*1cc0*/  @!P1 SYNCS.ARRIVE.TRANS64.A1T0 RZ, [UR14+0x68], RZ ;  /* 0x000068ffffff99a7 */ /* 0x000fe2000810000e */
[----:B------:R-:W-:-:S06]  /*1cd0*/  UISETP.GT.AND UP0, UPT, UR26, UR25, UPT ;  /* 0x000000191a00728c */ /* 0x000fcc000bf04270 */
[----:B--2---:R1:W2:Y:S03]  /*1ce0*/  SYNCS.PHASECHK.TRANS64.TRYWAIT P0, [UR6+0x20], R2 ;  /* 0x00002002ff0075a7 */ /* 0x0042a60008001106 */
[----:B------:R-:W-:Y:S05]  /*1cf0*/  BRA.U !UP0, `(.L_x_32) ;  /* 0x0000000108bc7547 */ /* 0x000fea000b800000 */
[----:B------:R-:W-:Y:S01]  /*1d00*/  UIADD3 UR34, UPT, UPT, UR38, UR32, URZ ;  /* 0x0000002026227290 */ /* 0x000fe2000fffe0ff */
[----:B------:R-:W-:-:S11]  /*1d10*/  UMOV UR6, UR37 ;  /* 0x0000002500067c82 */ /* 0x000fd60008000000 */
.L_x_38:
[----:B--2---:R-:W-:Y:S01]  /*1d20*/  @!P3 MOV R3, 0x9800 ;  /* 0x000098000003b802 */ /* 0x004fe20000000f00 */
[----:B----4-:R-:W-:Y:S01]  /*1d30*/  ULEA UR9, UR6, UR14, 0x3 ;  /* 0x0000000e06097291 */ /* 0x010fe2000f8e18ff */
[----:B-12---:R-:W-:Y:S11]  /*1d40*/  @P0 BRA `(.L_x_33) ;  /* 0x00000000000c0947 */ /* 0x006ff60003800000 */
[----:B-1----:R-:W-:Y:S04]  /*1d50*/  SHF.L.U32 R2, R0, 0x1f, RZ ;  /* 0x0000001f00027819 */ /* 0x002fe800000006ff */
[----:B------:R-:W1:Y:S02]  /*1d60*/  SYNCS.PHASECHK.TRANS64.TRYWAIT P0, [UR9+0x20], R2 ;  /* 0x00002002ff0075a7 */ /* 0x000e640008001109 */
[----:B-1----:R-:W-:Y:S05]  /*1d70*/  @!P0 BRA `(.L_x_34) ;  /* 0x0000008400b88947 */ /* 0x002fea0003800000 */
.L_x_33:
[----:B------:R2:W-:Y:S01]  /*1d80*/  @!P3 SYNCS.ARRIVE.TRANS64 RZ, [UR9], R3 ;  /* 0x00000003ffffb9a7 */ /* 0x0005e20008000009 */
[----:B------:R-:W-:Y:S04]  /*1d90*/  ULOP3.LUT UR8, UR15, 0x2, URZ, 0xfc, !UPT ;  /* 0x000000020f087892 */ /* 0x000fe8000f8efcff */
[----:B------:R-:W-:Y:S09]  /*1da0*/  UISETP.NE.AND UP0, UPT, UR8, 0x2, UPT ;  /* 0x000000020800788c */ /* 0x000ff2000bf05270 */
[----:B------:R-:W-:Y:S05]  /*1db0*/  BRA.U UP0, `(.L_x_35) ;  /* 0x0000000100047547 */ /* 0x000fea000b800000 */
[----:B---3--:R-:W-:Y:S05]  /*1dc0*/  BPT.TRAP 0x1 ;  /* 0x000000040000795c */ /* 0x008fea0000300000 */
.L_x_35:
[----:B------:R-:W-:Y:S04]  /*1dd0*/  BSSY.RECONVERGENT B0, `(.L_x_36) ;  /* 0x0000003000007945 */ /* 0x000fe80003800200 */
[----:B------:R-:W-:Y:S05]  /*1de0*/  @P2 BRA `(.L_x_37) ;  /* 0x0000000000042947 */ /* 0x000fea0003800000 */
[----:B---3--:R-:W-:Y:S05]  /*1df0*/  BPT.TRAP 0x1 ;  /* 0x000000040000795c */ /* 0x008fea0000300000 */
.L_x_37:
[----:B---3--:R-:W-:Y:S05]  /*1e00*/  BSYNC.RECONVERGENT B0 ;  /* 0x0000000000007941 */ /* 0x008fea0003800200 */
.L_x_36:
[----:B------:R-:W-:Y:S02]  /*1e10*/  UIADD3 UR37, UPT, UPT, UR6, 0x1, URZ ;  /* 0x0000000106257890 */ /* 0x000fe4000fffe0ff */
[----:B------:R-:W-:Y:S02]  /*1e20*/  UIADD3 UR44, UP1, UPT, UR28, 0x80, URZ ;  /* 0x000000801c2c7890 */ /* 0x000fe4000ff3e0ff */
[----:B------:R-:W-:Y:S02]  /*1e30*/  UISETP.NE.AND UP0, UPT, UR37, 0x4, UPT ;  /* 0x000000042500788c */ /* 0x000fe4000bf05270 */
[----:B------:R-:W-:Y:S02]  /*1e40*/  UIADD3.X UR45, UPT, UPT, URZ, UR29, URZ, UP1, !UPT ;  /* 0x0000001dff2d7290 */ /* 0x000fe40008ffe4ff */
[----:B------:R-:W-:Y:S02]  /*1e50*/  USEL UR10, URZ, 0x1, UP0 ;  /* 0x00000001ff0a7887 */ /* 0x000fe40008000000 */
[----:B------:R-:W-:Y:S02]  /*1e60*/  USEL UR37, UR37, URZ, UP0 ;  /* 0x000000ff25257287 */ /* 0x000fe40008000000 */
[----:B------:R-:W-:Y:S02]  /*1e70*/  UIADD3 UR42, UP0, UPT, UR28, 0x180, URZ ;  /* 0x000001801c2a7890 */ /* 0x000fe4000ff1e0ff */
[----:B------:R-:W-:Y:S01]  /*1e80*/  ULEA UR8, UR37, UR14, 0x3 ;  /* 0x0000000e25087291 */ /* 0x000fe2000f8e18ff */
[----:B------:R-:W-:Y:S01]  /*1e90*/  LOP3.LUT R0, R0, UR10, RZ, 0x3c, !PT ;  /* 0x0000000a00007c12 */ /* 0x000fe2000f8e3cff */
[----:B------:R-:W-:Y:S02]  /*1ea0*/  USHF.L.U32 UR10, UR32, 0x6, URZ ;  /* 0x00000006200a7899 */ /* 0x000fe400080006ff */
[----:B------:R-:W-:Y:S01]  /*1eb0*/  UIMAD UR16, UR6, 0x7800, UR5 ;  /* 0x00007800061078a4 */ /* 0x000fe2000f8e0205 */
[----:B-1----:R-:W-:Y:S01]  /*1ec0*/  SHF.L.U32 R2, R0, 0x1f, RZ ;  /* 0x0000001f00027819 */ /* 0x002fe200000006ff */
[----:B------:R-:W-:Y:S02]  /*1ed0*/  UIADD3.X UR43, UPT, UPT, URZ, UR29, URZ, UP0, !UPT ;  /* 0x0000001dff2b7290 */ /* 0x000fe400087fe4ff */
[----:B------:R-:W-:Y:S01]  /*1ee0*/  UIADD3 UR32, UPT, UPT, UR32, 0x1, URZ ;  /* 0x0000000120207890 */ /* 0x000fe2000fffe0ff */
[----:B------:R4:W1:Y:S01]  /*1ef0*/  SYNCS.PHASECHK.TRANS64.TRYWAIT P0, [UR8+0x20], R2 ;  /* 0x00002002ff0075a7 */ /* 0x0008620008001108 */
[----:B------:R-:W-:Y:S01]  /*1f00*/  ULEA UR8, UR6, UR14, 0xd ;  /* 0x0000000e06087291 */ /* 0x000fe2000f8e68ff */
[----:B------:R-:W-:Y:S01]  /*1f10*/  UMOV UR40, 0x0 ;  /* 0x0000000000287882 */ /* 0x000fe20000000000 */
[----:B------:R-:W-:Y:S02]  /*1f20*/  UMOV UR41, 0x10000000 ;  /* 0x1000000000297882 */ /* 0x000fe40000000000 */
[----:B------:R-:W-:Y:S01]  /*1f30*/  UIADD3 UR8, UPT, UPT, UR8, 0xf300, URZ ;  /* 0x0000f30008087890 */ /* 0x000fe2000fffe0ff */
[----:B------:R-:W-:Y:S01]  /*1f40*/  UMOV UR11, UR35 ;  /* 0x00000023000b7c82 */ /* 0x000fe20008000000 */
[----:B------:R-:W-:Y:S01]  /*1f50*/  UMOV UR12, UR36 ;  /* 0x00000024000c7c82 */ /* 0x000fe20008000000 */
[----:B------:R-:W-:Y:S01]  /*1f60*/  UMOV UR33, 0x30000 ;  /* 0x0003000000217882 */ /* 0x000fe20000000000 */
[----:B------:R-:W-:Y:S01]  /*1f70*/  UMOV UR20, UR36 ;  /* 0x0000002400147c82 */ /* 0x000fe20008000000 */
[----:B------:R-:W-:Y:S01]  /*1f80*/  UMOV UR17, UR9 ;  /* 0x0000000900117c82 */ /* 0x000fe20008000000 */
[----:B------:R-:W-:Y:S01]  /*1f90*/  UMOV UR18, UR10 ;  /* 0x0000000a00127c82 */ /* 0x000fe20008000000 */
[----:B------:R-:W-:Y:S02]  /*1fa0*/  UISETP.NE.AND UP0, UPT, UR32, UR34, UPT ;  /* 0x000000222000728c */ /* 0x000fe4000bf05270 */
[----:B------:R4:W-:Y:S01]  /*1fb0*/  UTMALDG.3D [UR8], [UR44], desc[UR40] ;  /* 0x000028082c0075b4 */ /* 0x0009e20008011000 */
[----:B------:R-:W-:Y:S01]  /*1fc0*/  UMOV UR6, UR37 ;  /* 0x0000002500067c82 */ /* 0x000fe20008000000 */
[----:B------:R4:W-:Y:S05]  /*1fd0*/  UTMALDG.3D.MULTICAST [UR16], [UR42], UR33, desc[UR40] ;  /* 0x000028102a0073b4 */ /* 0x0009ea0008011821 */
[----:B------:R-:W-:Y:S05]  /*1fe0*/  BRA.U UP0, `(.L_x_38) ;  /* 0xfffffffd004c7547 */ /* 0x000fea000b83ffff */
.L_x_32:
[C---:B--2---:R-:W-:Y:S01]  /*1ff0*/  LEA R3, R9.reuse, UR14, 0x3 ;  /* 0x0000000e09037c11 */ /* 0x044fe2000f8e18ff */
[----:B------:R-:W-:Y:S01]  /*2000*/  NOP ;  /* 0x0000000000007918 */ /* 0x000fe20000000000 */
[----:B-1--4-:R-:W-:Y:S02]  /*2010*/  SHF.L.U32 R2, R12, 0x1f, RZ ;  /* 0x0000001f0c027819 */ /* 0x012fe400000006ff */
[----:B------:R-:W-:Y:S02]  /*2020*/  LEA R4, R9, UR14, 0x4 ;  /* 0x0000000e09047c11 */ /* 0x000fe4000f8e20ff */
[----:B------:R-:W1:Y:S02]  /*2030*/  SYNCS.PHASECHK.TRANS64.TRYWAIT P0, [R3+URZ+0x70], R2 ;  /* 0x00007002030075a7 */ /* 0x000e6400080011ff */
[----:B-1----:R-:W-:Y:S05]  /*2040*/  @!P0 BRA `(.L_x_39) ;  /* 0x00000084001c8947 */ /* 0x002fea0003800000 */
.L_x_126:
[----:B------:R-:W2:Y:S01]  /*2050*/  LDS.128 R4, [R4+0x100] ;  /* 0x0001000004047984 */ /* 0x000ea20000000c00 */
[----:B------:R-:W-:Y:S01]  /*2060*/  UISETP.GE.AND UP0, UPT, UR13, 0x1, UPT ;  /* 0x000000010d00788c */ /* 0x000fe2000bf06270 */
[----:B------:R-:W-:Y:S01]  /*2070*/  @!PT LDS RZ, [RZ] ;  /* 0x00000000fffff984 */ /* 0x000fe20000000800 */
[----:B------:R-:W-:Y:S01]  /*2080*/  @!PT LDS RZ, [RZ] ;  /* 0x00000000fffff984 */ /* 0x000fe20000000800 */
[----:B------:R-:W-:Y:S01]  /*2090*/  @!PT LDS RZ, [RZ] ;  /* 0x00000000fffff984 */ /* 0x000fe20000000800 */
[----:B------:R-:W-:Y:S01]  /*20a0*/  @!PT LDS RZ, [RZ] ;  /* 0x00000000fffff984 */ /* 0x000fe20000000800 */
[----:B------:R4:W-:Y:S06]  /*20b0*/  MEMBAR.ALL.CTA ;  /* 0x0000000000007992 */ /* 0x0009ec0000008000 */
[----:B----4-:R-:W4:Y:S01]  /*20c0*/  FENCE.VIEW.ASYNC.S ;  /* 0x00000000000073c6 */ /* 0x010f220000000000 */
[----:B--2---:R-:W-:-:S13]  /*20d0*/  LOP3.LUT P0, RZ, R6, 0x1, RZ, 0xc0, !PT ;  /* 0x0000000106ff7812 */ /* 0x004fda000780c0ff */
[----:B----4-:R-:W-:Y:S01]  /*20e0*/  VOTEU.ANY UP1, P0 ;  /* 0x0000000000ff7886 */ /* 0x010fe20000020100 */
[----:B------:R-:W-:-:S13]  /*20f0*/  PLOP3.LUT P0, PT, PT, PT, UP1, 0x80, 0x8 ;  /* 0x000000000008781c */ /* 0x000fda0003f0f018 */
[----:B-1----:R-:W-:Y:S02]  /*2100*/  @P0 LOP3.LUT R2, R5, 0xffff, RZ, 0xc0, !PT ;  /* 0x0000ffff05020812 */ /* 0x002fe400078ec0ff */
[----:B------:R-:W-:Y:S02]  /*2110*/  @P0 MOV R8, R4 ;  /* 0x0000000400080202 */ /* 0x000fe40000000f00 */
[----:B------:R-:W-:Y:S01]  /*2120*/  @P0 R2UR UR8, R2 ;  /* 0x00000000020802ca */ /* 0x000fe200000e0000 */
[----:B------:R-:W-:Y:S01]  /*2130*/  VIADD R2, R3, 0x80 ;  /* 0x0000008003027836 */ /* 0x000fe20000000000 */
[----:B------:R-:W-:Y:S02]  /*2140*/  @P0 SHF.R.U32.HI R4, RZ, 0x10, R5 ;  /* 0x00000010ff040819 */ /* 0x000fe40000011605 */
[----:B------:R-:W-:Y:S02]  /*2150*/  @P0 R2UR UR9, R8 ;  /* 0x00000000080902ca */ /* 0x000fe400000e0000 */
[----:B------:R-:W-:-:S02]  /*2160*/  PRMT R2, RZ, 0x654, R2 ;  /* 0x00000654ff027816 */ /* 0x000fc40000000002 */
[----:B------:R-:W-:Y:S02]  /*2170*/  @P0 R2UR UR6, R4 ;  /* 0x00000000040602ca */ /* 0x000fe400000e0000 */
[----:B------:R1:W-:Y:S03]  /*2180*/  SYNCS.ARRIVE.TRANS64.RED.A1T0 RZ, [R2+URZ], RZ ;  /* 0x000000ff02ff79a7 */ /* 0x0003e600081004ff */
[----:B------:R-:W-:-:S04]  /*2190*/  @UP1 UMOV UR30, UR8 ;  /* 0x00000008001e1c82 */ /* 0x000fc80008000000 */
[----:B------:R-:W-:-:S04]  /*21a0*/  @UP1 UMOV UR31, UR9 ;  /* 0x00000009001f1c82 */ /* 0x000fc80008000000 */
[----:B------:R-:W-:Y:S01]  /*21b0*/  @UP1 UMOV UR36, UR6 ;  /* 0x0000000600241c82 */ /* 0x000fe20008000000 */
[----:B------:R-:W-:Y:S05]  /*21c0*/  BRA.U !UP0, `(.L_x_40) ;  /* 0x0000000108d47547 */ /* 0x000fea000b800000 */
[----:B------:R-:W3:Y:S01]  /*21d0*/  LDCU.128 UR8, c[0x0][0xb10] ;  /* 0x00016200ff0877ac */ /* 0x000ee20008000c00 */
[----:B------:R-:W2:Y:S01]  /*21e0*/  LDCU UR6, c[0x0][0xb20] ;  /* 0x00016400ff0677ac */ /* 0x000ea20008000800 */
[----:B------:R-:W4:Y:S01]  /*21f0*/  LDCU UR12, c[0x0][0xb0c] ;  /* 0x00016180ff0c77ac */ /* 0x000f220008000800 */
[----:B------:R-:W1:Y:S01]  /*2200*/  LDCU.64 UR16, c[0x0][0xb28] ;  /* 0x00016500ff1077ac */ /* 0x000e620008000a00 */
[----:B------:R-:W-:Y:S02]  /*2210*/  UISETP.NE.AND UP3, UPT, UR13, 0x1, UPT ;  /* 0x000000010d00788c */ /* 0x000fe4000bf65270 */
[----:B---3--:R-:W-:Y:S02]  /*2220*/  UIMAD.WIDE.U32 UR34, UR21, UR11, URZ ;  /* 0x0000000b152272a5 */ /* 0x008fe4000f8e00ff */
[----:B------:R-:W-:Y:S02]  /*2230*/  UIMAD.WIDE.U32 UR18, UR22, UR8, URZ ;  /* 0x00000008161272a5 */ /* 0x000fe4000f8e00ff */
[----:B------:R-:W-:-:S02]  /*2240*/  UIMAD.WIDE.U32 UR32, UR30, UR11, URZ ;  /* 0x0000000b1e2072a5 */ /* 0x000fc4000f8e00ff */
[----:B------:R-:W-:Y:S01]  /*2250*/  UISETP.NE.AND UP0, UPT, UR10, 0x1, UPT ;  /* 0x000000010a00788c */ /* 0x000fe2000bf05270 */
[----:B------:R-:W-:Y:S02]  /*2260*/  UMOV UR11, UR35 ;  /* 0x00000023000b7c82 */ /* 0x000fe40008000000 */
[----:B------:R-:W-:Y:S01]  /*2270*/  UMOV UR18, UR19 ;  /* 0x0000001300127c82 */ /* 0x000fe20008000000 */
[----:B--2---:R-:W-:Y:S02]  /*2280*/  USHF.R.U32.HI UR11, URZ, UR6, UR11 ;  /* 0x00000006ff0b7299 */ /* 0x004fe4000801160b */
[----:B----4-:R-:W-:Y:S02]  /*2290*/  UISETP.NE.AND UP2, UPT, UR12, 0x1, UPT ;  /* 0x000000010c00788c */ /* 0x010fe4000bf45270 */
[----:B------:R-:W-:Y:S02]  /*22a0*/  USHF.R.U32.HI UR18, URZ, UR9, UR18 ;  /* 0x00000009ff127299 */ /* 0x000fe40008011612 */
[----:B------:R-:W-:-:S02]  /*22b0*/  USEL UR11, UR21, UR11, !UP0 ;  /* 0x0000000b150b7287 */ /* 0x000fc4000c000000 */
[----:B------:R-:W-:Y:S02]  /*22c0*/  USEL UR18, UR22, UR18, !UP2 ;  /* 0x0000001216127287 */ /* 0x000fe4000d000000 */
[----:B-1----:R-:W-:Y:S02]  /*22d0*/  UIMAD.WIDE.U32 UR40, UR11, UR16, URZ ;  /* 0x000000100b2872a5 */ /* 0x002fe4000f8e00ff */
[----:B------:R-:W-:Y:S02]  /*22e0*/  UIMAD.WIDE.U32 UR34, UR31, UR8, URZ ;  /* 0x000000081f2272a5 */ /* 0x000fe4000f8e00ff */
[----:B------:R-:W-:Y:S01]  /*22f0*/  UIMAD.WIDE.U32 UR42, UR18, UR16, URZ ;  /* 0x00000010122a72a5 */ /* 0x000fe2000f8e00ff */
[----:B------:R-:W-:Y:S02]  /*2300*/  UMOV UR32, UR33 ;  /* 0x0000002100207c82 */ /* 0x000fe40008000000 */
[----:B------:R-:W-:Y:S01]  /*2310*/  UMOV UR40, UR41 ;  /* 0x0000002900287c82 */ /* 0x000fe20008000000 */
[----:B------:R-:W-:-:S02]  /*2320*/  USHF.R.U32.HI UR32, URZ, UR6, UR32 ;  /* 0x00000006ff207299 */ /* 0x000fc40008011620 */
[----:B------:R-:W-:Y:S01]  /*2330*/  @UP3 USHF.R.U32.HI UR11, URZ, UR17, UR40 ;  /* 0x00000011ff0b3299 */ /* 0x000fe20008011628 */
[----:B------:R-:W-:Y:S01]  /*2340*/  UMOV UR34, UR35 ;  /* 0x0000002300227c82 */ /* 0x000fe20008000000 */
[----:B------:R-:W-:Y:S01]  /*2350*/  UMOV UR42, UR43 ;  /* 0x0000002b002a7c82 */ /* 0x000fe20008000000 */
[----:B------:R-:W-:Y:S02]  /*2360*/  USHF.R.U32.HI UR34, URZ, UR9, UR34 ;  /* 0x00000009ff227299 */ /* 0x000fe40008011622 */
[----:B------:R-:W-:Y:S02]  /*2370*/  USEL UR32, UR30, UR32, !UP0 ;  /* 0x000000201e207287 */ /* 0x000fe4000c000000 */
[----:B------:R-:W-:Y:S02]  /*2380*/  @UP3 USHF.R.U32.HI UR18, URZ, UR17, UR42 ;  /* 0x00000011ff123299 */ /* 0x000fe4000801162a */
[----:B------:R-:W-:Y:S02]  /*2390*/  UIMAD UR11, UR13, UR11, URZ ;  /* 0x0000000b0d0b72a4 */ /* 0x000fe4000f8e02ff */
[----:B------:R-:W-:-:S02]  /*23a0*/  USEL UR34, UR31, UR34, !UP2 ;  /* 0x000000221f227287 */ /* 0x000fc4000d000000 */
[----:B------:R-:W-:Y:S02]  /*23b0*/  UIMAD UR6, UR13, UR18, URZ ;  /* 0x000000120d0672a4 */ /* 0x000fe4000f8e02ff */
[----:B------:R-:W-:Y:S02]  /*23c0*/  UISETP.GE.AND UP0, UPT, UR32, UR11, UPT ;  /* 0x0000000b2000728c */ /* 0x000fe4000bf06270 */
[----:B------:R-:W-:Y:S02]  /*23d0*/  UIMAD.WIDE.U32 UR8, UR32, UR16, URZ ;  /* 0x00000010200872a5 */ /* 0x000fe4000f8e00ff */
[----:B------:R-:W-:Y:S02]  /*23e0*/  UISETP.GE.OR UP0, UPT, UR34, UR6, UP0 ;  /* 0x000000062200728c */ /* 0x000fe40008706670 */
[----:B------:R-:W-:Y:S02]  /*23f0*/  UIMAD.WIDE.U32 UR40, UR34, UR16, URZ ;  /* 0x00000010222872a5 */ /* 0x000fe4000f8e00ff */
[----:B------:R-:W-:Y:S01]  /*2400*/  UIADD3 UR8, UPT, UPT, -UR32, URZ, URZ ;  /* 0x000000ff20087290 */ /* 0x000fe2000fffe1ff */
[----:B------:R-:W-:Y:S01]  /*2410*/  UMOV UR6, UR9 ;  /* 0x0000000900067c82 */ /* 0x000fe20008000000 */
[----:B------:R-:W-:-:S02]  /*2420*/  UIADD3 UR9, UPT, UPT, -UR34, URZ, URZ ;  /* 0x000000ff22097290 */ /* 0x000fc4000fffe1ff */
[----:B------:R-:W-:-:S03]  /*2430*/  USHF.R.U32.HI UR6, URZ, UR17, UR6 ;  /* 0x00000011ff067299 */ /* 0x000fc60008011606 */
[----:B------:R-:W-:Y:S01]  /*2440*/  @!UP0 UMOV UR40, UR41 ;  /* 0x0000002900288c82 */ /* 0x000fe20008000000 */
[----:B------:R-:W-:Y:S02]  /*2450*/  UIMAD UR8, UR10, UR8, UR30 ;  /* 0x000000080a0872a4 */ /* 0x000fe4000f8e021e */
[----:B------:R-:W-:Y:S02]  /*2460*/  USEL UR6, UR32, UR6, !UP3 ;  /* 0x0000000620067287 */ /* 0x000fe4000d800000 */
[----:B------:R-:W-:Y:S02]  /*2470*/  @!UP0 USHF.R.U32.HI UR17, URZ, UR17, UR40 ;  /* 0x00000011ff118299 */ /* 0x000fe40008011628 */
[----:B------:R-:W-:Y:S02]  /*2480*/  UIADD3 UR11, UPT, UPT, -UR6, URZ, URZ ;  /* 0x000000ff060b7290 */ /* 0x000fe4000fffe1ff */
[----:B------:R-:W-:Y:S02]  /*2490*/  @!UP0 USEL UR17, UR34, UR17, !UP3 ;  /* 0x0000001122118287 */ /* 0x000fe4000d800000 */
[----:B------:R-:W-:-:S02]  /*24a0*/  UIMAD UR11, UR13, UR11, UR32 ;  /* 0x0000000b0d0b72a4 */ /* 0x000fc4000f8e0220 */
[----:B------:R-:W-:Y:S02]  /*24b0*/  @!UP0 UIADD3 UR6, UPT, UPT, UR6, -UR17, URZ ;  /* 0x8000001106068290 */ /* 0x000fe4000fffe0ff */
[----:B------:R-:W-:Y:S02]  /*24c0*/  @!UP0 UIMAD UR11, UR11, UR18, UR17 ;  /* 0x000000120b0b82a4 */ /* 0x000fe4000f8e0211 */
[----:B------:R-:W-:Y:S02]  /*24d0*/  @!UP0 UIMAD UR32, UR13, UR6, UR34 ;  /* 0x000000060d2082a4 */ /* 0x000fe4000f8e0222 */
[----:B------:R-:W-:Y:S02]  /*24e0*/  UIMAD UR9, UR12, UR9, UR31 ;  /* 0x000000090c0972a4 */ /* 0x000fe4000f8e021f */
[----:B------:R-:W-:Y:S01]  /*24f0*/  UIMAD UR30, UR32, UR10, UR8 ;  /* 0x0000000a201e72a4 */ /* 0x000fe2000f8e0208 */
[----:B------:R-:W-:Y:S02]  /*2500*/  @!UP0 UMOV UR34, UR11 ;  /* 0x0000000b00228c82 */ /* 0x000fe40008000000 */
[----:B------:R-:W-:-:S12]  /*2510*/  UIMAD UR31, UR34, UR12, UR9 ;  /* 0x0000000c221f72a4 */ /* 0x000fd8000f8e0209 */
.L_x_40:
[----:B------:R-:W2:Y:S02]  /*2520*/  LDCU UR6, c[0x0][0xb30] ;  /* 0x00016600ff0677ac */ /* 0x000ea40008000800 */
[----:B--2---:R-:W-:-:S09]  /*2530*/  UISETP.NE.AND UP0, UPT, UR6, 0x1, UPT ;  /* 0x000000010600788c */ /* 0x004fd2000bf05270 */
[----:B------:R-:W-:Y:S05]  /*2540*/  BRA.U UP0, `(.L_x_41) ;  /* 0x0000000100447547 */ /* 0x000fea000b800000 */
[----:B------:R-:W2:Y:S01]  /*2550*/  LDCU.128 UR8, c[0x0][0xb10] ;  /* 0x00016200ff0877ac */ /* 0x000ea20008000c00 */
[----:B------:R-:W4:Y:S01]  /*2560*/  LDCU UR12, c[0x0][0xb0c] ;  /* 0x00016180ff0c77ac */ /* 0x000f220008000800 */
[----:B------:R-:W1:Y:S01]  /*2570*/  LDCU UR6, c[0x0][0xb20] ;  /* 0x00016400ff0677ac */ /* 0x000e620008000800 */
[----:B--2---:R-:W-:Y:S02]  /*2580*/  UIMAD.WIDE.U32 UR18, UR31, UR8, URZ ;  /* 0x000000081f1272a5 */ /* 0x004fe4000f8e00ff */
[----:B------:R-:W-:Y:S02]  /*2590*/  UIMAD.WIDE.U32 UR16, UR30, UR11, URZ ;  /* 0x0000000b1e1072a5 */ /* 0x000fe4000f8e00ff */
[----:B----4-:R-:W-:Y:S02]  /*25a0*/  UISETP.NE.AND UP2, UPT, UR12, 0x1, UPT ;  /* 0x000000010c00788c */ /* 0x010fe4000bf45270 */
[----:B------:R-:W-:Y:S01]  /*25b0*/  UISETP.NE.AND UP0, UPT, UR10, 0x1, UPT ;  /* 0x000000010a00788c */ /* 0x000fe2000bf05270 */
[----:B------:R-:W-:-:S02]  /*25c0*/  UMOV UR8, UR19 ;  /* 0x0000001300087c82 */ /* 0x000fc40008000000 */
[----:B------:R-:W-:Y:S01]  /*25d0*/  UMOV UR16, UR17 ;  /* 0x0000001100107c82 */ /* 0x000fe20008000000 */
[----:B------:R-:W-:Y:S02]  /*25e0*/  USHF.R.U32.HI UR8, URZ, UR9, UR8 ;  /* 0x00000009ff087299 */ /* 0x000fe40008011608 */
[----:B-1----:R-:W-:Y:S02]  /*25f0*/  USHF.R.U32.HI UR6, URZ, UR6, UR16 ;  /* 0x00000006ff067299 */ /* 0x002fe40008011610 */
[----:B------:R-:W-:Y:S02]  /*2600*/  USEL UR8, UR31, UR8, !UP2 ;  /* 0x000000081f087287 */ /* 0x000fe4000d000000 */
[----:B------:R-:W-:-:S04]  /*2610*/  USEL UR6, UR30, UR6, !UP0 ;  /* 0x000000061e067287 */ /* 0x000fc8000c000000 */
[----:B------:R-:W-:Y:S02]  /*2620*/  UIADD3 UR9, UPT, UPT, UR8, -UR6, URZ ;  /* 0x8000000608097290 */ /* 0x000fe4000fffe0ff */
[----:B------:R-:W-:Y:S02]  /*2630*/  UIADD3 UR6, UPT, UPT, -UR8, UR6, URZ ;  /* 0x0000000608067290 */ /* 0x000fe4000fffe1ff */
[----:B------:R-:W-:Y:S02]  /*2640*/  UIMAD UR30, UR9, UR10, UR30 ;  /* 0x0000000a091e72a4 */ /* 0x000fe4000f8e021e */
[----:B------:R-:W-:-:S12]  /*2650*/  UIMAD UR31, UR6, UR12, UR31 ;  /* 0x0000000c061f72a4 */ /* 0x000fd8000f8e021f */
.L_x_41:
[----:B-1----:R-:W-:Y:S01]  /*2660*/  VIADD R2, R9, 0x1 ;  /* 0x0000000109027836 */ /* 0x002fe20000000000 */
[----:B------:R-:W-:Y:S01]  /*2670*/  PLOP3.LUT P1, PT, PT, PT, PT, 0x80, 0x8 ;  /* 0x000000000008781c */ /* 0x000fe20003f2f070 */
[----:B------:R-:W-:Y:S02]  /*2680*/  UIADD3 UR55, UPT, UPT, UR31, UR49, URZ ;  /* 0x000000311f377290 */ /* 0x000fe4000fffe0ff */
[----:B------:R-:W-:Y:S01]  /*2690*/  UIADD3 UR54, UPT, UPT, UR30, UR48, URZ ;  /* 0x000000301e367290 */ /* 0x000fe2000fffe0ff */
[----:B------:R-:W-:-:S04]  /*26a0*/  ISETP.NE.AND P0, PT, R2, 0x2, PT ;  /* 0x000000020200780c */ /* 0x000fc80003f05270 */
[----:B------:R-:W-:Y:S02]  /*26b0*/  SEL R3, RZ, 0x1, P0 ;  /* 0x00000001ff037807 */ /* 0x000fe40000000000 */
[----:B------:R-:W-:Y:S02]  /*26c0*/  SEL R9, R2, RZ, P0 ;  /* 0x000000ff02097207 */ /* 0x000fe40000000000 */
[----:B------:R-:W-:Y:S01]  /*26d0*/  LOP3.LUT R12, R12, R3, RZ, 0x3c, !PT ;  /* 0x000000030c0c7212 */ /* 0x000fe200078e3cff */
[----:B------:R-:W-:Y:S06]  /*26e0*/  BRA.U UP1, `(.L_x_42) ;  /* 0xfffffff1015c7547 */ /* 0x000fec000b83ffff */
[----:B------:R-:W-:Y:S01]  /*26f0*/  UIADD3 UR14, UPT, UPT, UR14, 0x20, URZ ;  /* 0x000000200e0e7890 */ /* 0x000fe2000fffe0ff */
[----:B------:R-:W-:-:S03]  /*2700*/  SHF.L.U32 R2, R0, 0x1f, RZ ;  /* 0x0000001f00027819 */ /* 0x000fc600000006ff */
[----:B------:R-:W-:-:S09]  /*2710*/  ULEA UR4, UR37, UR14, 0x3 ;  /* 0x0000000e25047291 */ /* 0x000fd2000f8e18ff */
[----:B------:R-:W1:Y:S02]  /*2720*/  SYNCS.PHASECHK.TRANS64.TRYWAIT P0, [UR4], R2 ;  /* 0x00000002ff0075a7 */ /* 0x000e640008001104 */
[----:B-1----:R-:W-:Y:S05]  /*2730*/  @!P0 BRA `(.L_x_43) ;  /* 0x0000007c00748947 */ /* 0x002fea0003800000 */
.L_x_128:
[----:B------:R-:W-:-:S04]  /*2740*/  UIADD3 UR5, UPT, UPT, UR37, 0x1, URZ ;  /* 0x0000000125057890 */ /* 0x000fc8000fffe0ff */
[----:B------:R-:W-:-:S04]  /*2750*/  UISETP.NE.AND UP0, UPT, UR5, 0x4, UPT ;  /* 0x000000040500788c */ /* 0x000fc8000bf05270 */
[----:B------:R-:W-:Y:S02]  /*2760*/  USEL UR6, URZ, 0x1, UP0 ;  /* 0x00000001ff067887 */ /* 0x000fe40008000000 */
[----:B------:R-:W-:-:S04]  /*2770*/  USEL UR5, UR5, URZ, UP0 ;  /* 0x000000ff05057287 */ /* 0x000fc80008000000 */
[----:B------:R-:W-:Y:S01]  /*2780*/  ULEA UR4, UR5, UR14, 0x3 ;  /* 0x0000000e05047291 */ /* 0x000fe2000f8e18ff */
[----:B------:R-:W-:-:S04]  /*2790*/  LOP3.LUT R0, R0, UR6, RZ, 0x3c, !PT ;  /* 0x0000000600007c12 */ /* 0x000fc8000f8e3cff */
[----:B-1----:R-:W-:-:S04]  /*27a0*/  SHF.L.U32 R2, R0, 0x1f, RZ ;  /* 0x0000001f00027819 */ /* 0x002fc800000006ff */
[----:B------:R-:W1:Y:S02]  /*27b0*/  SYNCS.PHASECHK.TRANS64.TRYWAIT P0, [UR4], R2 ;  /* 0x00000002ff0075a7 */ /* 0x000e640008001104 */
[----:B-1----:R-:W-:Y:S05]  /*27c0*/  @!P0 BRA `(.L_x_44) ;  /* 0x0000007c00688947 */ /* 0x002fea0003800000 */
.L_x_130:
        /* <DEDUP_REMOVED lines=9> */
.L_x_132:
[----:B------:R-:W-:-:S04]  /*2860*/  UIADD3 UR5, UPT, UPT, UR5, 0x1, URZ ;  /* 0x0000000105057890 */ /* 0x000fc8000fffe0ff */
[----:B------:R-:W-:-:S04]  /*2870*/  UISETP.NE.AND UP0, UPT, UR5, 0x4, UPT ;  /* 0x000000040500788c */ /* 0x000fc8000bf05270 */
[----:B------:R-:W-:Y:S02]  /*2880*/  USEL UR4, URZ, 0x1, UP0 ;  /* 0x00000001ff047887 */ /* 0x000fe40008000000 */
[----:B------:R-:W-:-:S04]  /*2890*/  USEL UR5, UR5, URZ, UP0 ;  /* 0x000000ff05057287 */ /* 0x000fc80008000000 */
[----:B------:R-:W-:Y:S01]  /*28a0*/  ULEA UR5, UR5, UR14, 0x3 ;  /* 0x0000000e05057291 */ /* 0x000fe2000f8e18ff */
[----:B-1----:R-:W-:-:S04]  /*28b0*/  LOP3.LUT R2, R0, UR4, RZ, 0x3c, !PT ;  /* 0x0000000400027c12 */ /* 0x002fc8000f8e3cff */
[----:B------:R-:W-:Y:S01]  /*28c0*/  SHF.L.U32 R2, R2, 0x1f, RZ ;  /* 0x0000001f02027819 */ /* 0x000fe200000006ff */
[----:B------:R-:W-:-:S07]  /*28d0*/  IMAD.U32 R0, RZ, RZ, UR5 ;  /* 0x00000005ff007e24 */ /* 0x000fce000f8e00ff */
.L_x_46:
[----:B-1----:R1:W2:Y:S02]  /*28e0*/  SYNCS.PHASECHK.TRANS64.TRYWAIT P0, [R0+URZ], R2 ;  /* 0x00000002000075a7 */ /* 0x0022a400080011ff */
[----:B--2---:R-:W-:Y:S05]  /*28f0*/  @!P0 NANOSLEEP.SYNCS 0x989680 ;  /* 0x009896800000895d */ /* 0x004fea0003900000 */
[----:B------:R-:W2:Y:S02]  /*2900*/  @!P0 SYNCS.PHASECHK.TRANS64 P0, [R0+URZ], R2 ;  /* 0x00000002000085a7 */ /* 0x000ea400080010ff */
[----:B--23--:R-:W-:Y:S05]  /*2910*/  @P0 EXIT ;  /* 0x000000000000094d */ /* 0x00cfea0003800000 */
[----:B------:R-:W-:Y:S05]  /*2920*/  BRA `(.L_x_46) ;  /* 0xfffffffc00ec7947 */ /* 0x000fea000383ffff */
.L_x_22:
[----:B------:R-:W-:-:S04]  /*2930*/  UISETP.NE.AND UP0, UPT, UR7, URZ, UPT ;  /* 0x000000ff0700728c */ /* 0x000fc8000bf05270 */
[----:B------:R-:W-:-:S09]  /*2940*/  UISETP.NE.OR UP0, UPT, UR5, 0x1, UP0 ;  /* 0x000000010500788c */ /* 0x000fd20008705670 */
[----:B------:R-:W-:Y:S05]  /*2950*/  BRA.U UP0, `(.L_x_47) ;  /* 0x0000000500507547 */ /* 0x000fea000b800000 */
[----:B------:R-:W-:Y:S01]  /*2960*/  HFMA2 R9, -RZ, RZ, 0, 0 ;  /* 0x00000000ff097431 */ /* 0x000fe200000001ff */
[----:B------:R-:W-:Y:S01]  /*2970*/  ISETP.GE.U32.AND P2, PT, R14, 0x2, PT ;  /* 0x000000020e00780c */ /* 0x000fe20003f46070 */
[----:B------:R-:W-:Y:S01]  /*2980*/  IMAD.MOV.U32 R10, RZ, RZ, 0x1 ;  /* 0x00000001ff0a7424 */ /* 0x000fe200078e00ff */
[----:B------:R-:W-:Y:S01]  /*2990*/  MOV R4, RZ ;  /* 0x000000ff00047202 */ /* 0x000fe20000000f00 */
[----:B------:R-:W-:Y:S01]  /*29a0*/  IMAD.MOV.U32 R12, RZ, RZ, RZ ;  /* 0x000000ffff0c7224 */ /* 0x000fe200078e00ff */
[----:B------:R-:W-:Y:S01]  /*29b0*/  UMOV UR4, 0x400 ;  /* 0x0000040000047882 */ /* 0x000fe20000000000 */
[----:B------:R-:W-:Y:S01]  /*29c0*/  IMAD.MOV.U32 R11, RZ, RZ, RZ ;  /* 0x000000ffff0b7224 */ /* 0x000fe200078e00ff */
[----:B------:R-:W-:Y:S01]  /*29d0*/  ULEA UR7, UR7, UR4, 0x18 ;  /* 0x0000000407077291 */ /* 0x000fe2000f8ec0ff */
[----:B------:R-:W-:-:S11]  /*29e0*/  UMOV UR6, URZ ;  /* 0x000000ff00067c82 */ /* 0x000fd60008000000 */
.L_x_51:
[----:B------:R-:W-:Y:S02]  /*29f0*/  LEA R0, R4, UR7, 0x3 ;  /* 0x0000000704007c11 */ /* 0x000fe4000f8e18ff */
[----:B------:R-:W-:-:S03]  /*2a00*/  SHF.L.U32 R2, R11, 0x1f, RZ ;  /* 0x0000001f0b027819 */ /* 0x000fc600000006ff */
[----:B------:R-:W-:Y:S01]  /*2a10*/  VIADD R3, R0, 0xe0 ;  /* 0x000000e000037836 */ /* 0x000fe20000000000 */
[----:B------:R-:W1:Y:S02]  /*2a20*/  SYNCS.PHASECHK.TRANS64.TRYWAIT P0, [R0+URZ+0xd0], R2 ;  /* 0x0000d002000075a7 */ /* 0x000e6400080011ff */
[----:B-1----:R-:W-:Y:S05]  /*2a30*/  @!P0 BRA `(.L_x_48) ;  /* 0x0000007800fc8947 */ /* 0x002fea0003800000 */
.L_x_133:
[----:B------:R-:W-:Y:S01]  /*2a40*/  ULEA UR5, UR6, UR7, 0x3 ;  /* 0x0000000706057291 */ /* 0x000fe2000f8e18ff */
[----:B-1----:R-:W-:Y:S01]  /*2a50*/  PRMT R0, RZ, 0x654, R3 ;  /* 0x00000654ff007816 */ /* 0x002fe20000000003 */
[----:B------:R-:W-:Y:S01]  /*2a60*/  @!P2 IMAD.MOV.U32 R5, RZ, RZ, 0x10 ;  /* 0x00000010ff05a424 */ /* 0x000fe200078e00ff */
[----:B------:R-:W-:Y:S01]  /*2a70*/  SHF.L.U32 R2, R10, 0x1f, RZ ;  /* 0x0000001f0a027819 */ /* 0x000fe200000006ff */
[----:B------:R-:W-:Y:S01]  /*2a80*/  UIADD3 UR4, UPT, UPT, UR5, 0x70, URZ ;  /* 0x0000007005047890 */ /* 0x000fe2000fffe0ff */
[----:B------:R1:W-:Y:S04]  /*2a90*/  SYNCS.ARRIVE.TRANS64.RED.A1T0 RZ, [R0+URZ], RZ ;  /* 0x000000ff00ff79a7 */ /* 0x0003e800081004ff */
[----:B------:R-:W2:Y:S01]  /*2aa0*/  SYNCS.PHASECHK.TRANS64.TRYWAIT P0, [UR5+0x80], R2 ;  /* 0x00008002ff0075a7 */ /* 0x000ea20008001105 */
[----:B-1----:R-:W-:-:S05]  /*2ab0*/  IMAD.U32 R0, RZ, RZ, UR4 ;  /* 0x00000004ff007e24 */ /* 0x002fca000f8e00ff */
[----:B------:R-:W-:Y:S01]  /*2ac0*/  PRMT R0, R14, 0x654, R0 ;  /* 0x000006540e007816 */ /* 0x000fe20000000000 */
[----:B--2---:R-:W-:Y:S06]  /*2ad0*/  @!P0 BRA `(.L_x_49) ;  /* 0x0000007800e88947 */ /* 0x004fec0003800000 */
.L_x_135:
[----:B------:R-:W-:Y:S01]  /*2ae0*/  ULEA UR4, UR6, UR7, 0x4 ;  /* 0x0000000706047291 */ /* 0x000fe2000f8e20ff */
[----:B------:R-:W-:Y:S01]  /*2af0*/  SEL R13, R0, R13, !P2 ;  /* 0x0000000d000d7207 */ /* 0x000fe20005000000 */
[----:B------:R-:W-:Y:S01]  /*2b00*/  UIADD3 UR5, UPT, UPT, UR5, 0x70, URZ ;  /* 0x0000007005057890 */ /* 0x000fe2000fffe0ff */
[----:B------:R-:W-:Y:S01]  /*2b10*/  LEA R0, R9, UR7, 0x3 ;  /* 0x0000000709007c11 */ /* 0x000fe2000f8e18ff */
[----:B------:R-:W-:Y:S01]  /*2b20*/  UIADD3 UR4, UPT, UPT, UR4, 0x100, URZ ;  /* 0x0000010004047890 */ /* 0x000fe2000fffe0ff */
[----:B-1----:R-:W-:Y:S01]  /*2b30*/  SHF.L.U32 R2, R12, 0x1f, RZ ;  /* 0x0000001f0c027819 */ /* 0x002fe200000006ff */
[----:B------:R1:W-:Y:S01]  /*2b40*/  @!P2 SYNCS.ARRIVE.TRANS64.RED RZ, [R13+URZ], R5 ;  /* 0x000000050dffa9a7 */ /* 0x0003e200080004ff */
[----:B------:R-:W-:Y:S01]  /*2b50*/  UIADD3 UR6, UPT, UPT, UR6, 0x1, URZ ;  /* 0x0000000106067890 */ /* 0x000fe2000fffe0ff */
[----:B------:R-:W-:-:S03]  /*2b60*/  VIADD R8, R4, 0x1 ;  /* 0x0000000104087836 */ /* 0x000fc60000000000 */
[----:B------:R-:W-:Y:S02]  /*2b70*/  UISETP.NE.AND UP0, UPT, UR6, 0x2, UPT ;  /* 0x000000020600788c */ /* 0x000fe4000bf05270 */
[----:B------:R-:W-:Y:S06]  /*2b80*/  UGETNEXTWORKID.BROADCAST [UR4], [UR5] ;  /* 0x00000000040073ca */ /* 0x000fec0008000100 */
[----:B------:R-:W-:Y:S01]  /*2b90*/  USEL UR4, URZ, 0x1, UP0 ;  /* 0x00000001ff047887 */ /* 0x000fe20008000000 */
[----:B------:R-:W-:Y:S01]  /*2ba0*/  ISETP.NE.AND P0, PT, R8, 0x2, PT ;  /* 0x000000020800780c */ /* 0x000fe20003f05270 */
[----:B------:R-:W-:Y:S01]  /*2bb0*/  USEL UR6, UR6, URZ, UP0 ;  /* 0x000000ff06067287 */ /* 0x000fe20008000000 */
[----:B------:R-:W2:Y:S03]  /*2bc0*/  SYNCS.PHASECHK.TRANS64.TRYWAIT P1, [R0+URZ+0x70], R2 ;  /* 0x00007002000075a7 */ /* 0x000ea600080211ff */
[----:B------:R-:W-:Y:S01]  /*2bd0*/  LOP3.LUT R10, R10, UR4, RZ, 0x3c, !PT ;  /* 0x000000040a0a7c12 */ /* 0x000fe2000f8e3cff */
[----:B-12---:R-:W-:Y:S07]  /*2be0*/  @!P1 BRA `(.L_x_50) ;  /* 0x0000007800bc9947 */ /* 0x006fee0003800000 */
.L_x_136:
[----:B-1----:R-:W-:Y:S01]  /*2bf0*/  LEA R2, R9, UR7, 0x4 ;  /* 0x0000000709027c11 */ /* 0x002fe2000f8e20ff */
[----:B------:R-:W-:-:S04]  /*2c00*/  VIADD R0, R0, 0x80 ;  /* 0x0000008000007836 */ /* 0x000fc80000000000 */
[----:B------:R1:W2:Y:S01]  /*2c10*/  LDS.128 R4, [R2+0x100] ;  /* 0x0001000002047984 */ /* 0x0002a20000000c00 */
[----:B------:R-:W-:Y:S01]  /*2c20*/  PRMT R0, RZ, 0x654, R0 ;  /* 0x00000654ff007816 */ /* 0x000fe20000000000 */
[----:B------:R-:W-:Y:S01]  /*2c30*/  @!PT LDS RZ, [RZ] ;  /* 0x00000000fffff984 */ /* 0x000fe20000000800 */
[----:B------:R-:W-:Y:S01]  /*2c40*/  @!PT LDS RZ, [RZ] ;  /* 0x00000000fffff984 */ /* 0x000fe20000000800 */
[----:B------:R-:W-:Y:S01]  /*2c50*/  @!PT LDS RZ, [RZ] ;  /* 0x00000000fffff984 */ /* 0x000fe20000000800 */
[----:B------:R-:W-:Y:S01]  /*2c60*/  @!PT LDS RZ, [RZ] ;  /* 0x00000000fffff984 */ /* 0x000fe20000000800 */
[----:B------:R3:W-:Y:S06]  /*2c70*/  MEMBAR.ALL.CTA ;  /* 0x0000000000007992 */ /* 0x0007ec0000008000 */
[----:B---3--:R-:W3:Y:S01]  /*2c80*/  FENCE.VIEW.ASYNC.S ;  /* 0x00000000000073c6 */ /* 0x008ee20000000000 */
[----:B-1----:R-:W-:-:S04]  /*2c90*/  SEL R2, RZ, 0x1, P0 ;  /* 0x00000001ff027807 */ /* 0x002fc80000000000 */
[----:B------:R-:W-:Y:S01]  /*2ca0*/  LOP3.LUT R11, R11, R2, RZ, 0x3c, !PT ;  /* 0x000000020b0b7212 */ /* 0x000fe200078e3cff */
[----:B---3--:R1:W-:Y:S01]  /*2cb0*/  SYNCS.ARRIVE.TRANS64.RED.A1T0 RZ, [R0+URZ], RZ ;  /* 0x000000ff00ff79a7 */ /* 0x0083e200081004ff */
[----:B--2---:R-:W-:Y:S02]  /*2cc0*/  LOP3.LUT P3, RZ, R6, 0x1, RZ, 0xc0, !PT ;  /* 0x0000000106ff7812 */ /* 0x004fe4000786c0ff */
[----:B------:R-:W-:Y:S01]  /*2cd0*/  SEL R4, R8, RZ, P0 ;  /* 0x000000ff08047207 */ /* 0x000fe20000000000 */
[----:B-1----:R-:W-:-:S05]  /*2ce0*/  VIADD R0, R9, 0x1 ;  /* 0x0000000109007836 */ /* 0x002fca0000000000 */
[----:B------:R-:W-:-:S04]  /*2cf0*/  ISETP.NE.AND P1, PT, R0, 0x2, PT ;  /* 0x000000020000780c */ /* 0x000fc80003f25270 */
[----:B------:R-:W-:Y:S02]  /*2d00*/  SEL R3, RZ, 0x1, P1 ;  /* 0x00000001ff037807 */ /* 0x000fe40000800000 */
[----:B------:R-:W-:Y:S02]  /*2d10*/  SEL R9, R0, RZ, P1 ;  /* 0x000000ff00097207 */ /* 0x000fe40000800000 */
[----:B------:R-:W-:Y:S01]  /*2d20*/  LOP3.LUT R12, R12, R3, RZ, 0x3c, !PT ;  /* 0x000000030c0c7212 */ /* 0x000fe200078e3cff */
[----:B------:R-:W-:Y:S06]  /*2d30*/  @P3 BRA `(.L_x_51) ;  /* 0xfffffffc002c3947 */ /* 0x000fec000383ffff */
[----:B------:R-:W-:Y:S01]  /*2d40*/  ULEA UR5, UR6, UR7, 0x3 ;  /* 0x0000000706057291 */ /* 0x000fe2000f8e18ff */
[----:B------:R-:W-:-:S08]  /*2d50*/  SHF.L.U32 R0, R10, 0x1f, RZ ;  /* 0x0000001f0a007819 */ /* 0x000fd000000006ff */
[----:B------:R-:W1:Y:S02]  /*2d60*/  SYNCS.PHASECHK.TRANS64 P0, [UR5+0x80], R0 ;  /* 0x00008000ff0075a7 */ /* 0x000e640008001005 */
[----:B-1----:R-:W-:Y:S05]  /*2d70*/  @P0 BRA `(.L_x_52) ;  /* 0x0000000000080947 */ /* 0x002fea0003800000 */
[----:B------:R-:W1:Y:S02]  /*2d80*/  SYNCS.PHASECHK.TRANS64.TRYWAIT P0, [UR5+0x80], R0 ;  /* 0x00008000ff0075a7 */ /* 0x000e640008001105 */
[----:B-1----:R-:W-:Y:S05]  /*2d90*/  @!P0 BRA `(.L_x_53) ;  /* 0x0000007800648947 */ /* 0x002fea0003800000 */
.L_x_52:
[----:B------:R-:W-:-:S04]  /*2da0*/  UIADD3 UR4, UPT, UPT, UR6, 0x1, URZ ;  /* 0x0000000106047890 */ /* 0x000fc8000fffe0ff */
[----:B------:R-:W-:-:S04]  /*2db0*/  UISETP.NE.AND UP0, UPT, UR4, 0x2, UPT ;  /* 0x000000020400788c */ /* 0x000fc8000bf05270 */
[----:B------:R-:W-:Y:S02]  /*2dc0*/  USEL UR8, URZ, 0x1, UP0 ;  /* 0x00000001ff087887 */ /* 0x000fe40008000000 */
[----:B------:R-:W-:-:S04]  /*2dd0*/  USEL UR4, UR4, URZ, UP0 ;  /* 0x000000ff04047287 */ /* 0x000fc80008000000 */
[----:B------:R-:W-:Y:S01]  /*2de0*/  ULEA UR4, UR4, UR7, 0x3 ;  /* 0x0000000704047291 */ /* 0x000fe2000f8e18ff */
[----:B-1----:R-:W-:-:S04]  /*2df0*/  LOP3.LUT R2, R10, UR8, RZ, 0x3c, !PT ;  /* 0x000000080a027c12 */ /* 0x002fc8000f8e3cff */
[----:B------:R-:W-:-:S04]  /*2e00*/  SHF.L.U32 R0, R2, 0x1f, RZ ;  /* 0x0000001f02007819 */ /* 0x000fc800000006ff */
[----:B------:R-:W1:Y:S02]  /*2e10*/  SYNCS.PHASECHK.TRANS64 P0, [UR4+0x80], R0 ;  /* 0x00008000ff0075a7 */ /* 0x000e640008001004 */
[----:B-1----:R-:W-:Y:S05]  /*2e20*/  @P0 EXIT ;  /* 0x000000000000094d */ /* 0x002fea0003800000 */
[----:B------:R-:W-:Y:S02]  /*2e30*/  SHF.L.U32 R2, R2, 0x1f, RZ ;  /* 0x0000001f02027819 */ /* 0x000fe400000006ff */
[----:B------:R-:W-:-:S07]  /*2e40*/  MOV R0, UR4 ;  /* 0x0000000400007c02 */ /* 0x000fce0008000f00 */
.L_x_54:
[----:B-1----:R1:W2:Y:S02]  /*2e50*/  SYNCS.PHASECHK.TRANS64.TRYWAIT P0, [R0+URZ+0x80], R2 ;  /* 0x00008002000075a7 */ /* 0x0022a400080011ff */
[----:B--2---:R-:W-:Y:S05]  /*2e60*/  @!P0 NANOSLEEP.SYNCS 0x989680 ;  /* 0x009896800000895d */ /* 0x004fea0003900000 */
[----:B------:R-:W2:Y:S02]  /*2e70*/  @!P0 SYNCS.PHASECHK.TRANS64 P0, [R0+URZ+0x80], R2 ;  /* 0x00008002000085a7 */ /* 0x000ea400080010ff */
[----:B--2---:R-:W-:Y:S05]  /*2e80*/  @P0 EXIT ;  /* 0x000000000000094d */ /* 0x004fea0003800000 */
[----:B------:R-:W-:Y:S05]  /*2e90*/  BRA `(.L_x_54) ;  /* 0xfffffffc00ec7947 */ /* 0x000fea000383ffff */
.L_x_47:
[----:B------:R-:W-:Y:S05]  /*2ea0*/  BRA.U UP4, `(.L_x_55) ;  /* 0x0000000d04d47547 */ /* 0x000fea000b800000 */
[----:B------:R-:W-:Y:S01]  /*2eb0*/  UMOV UR4, 0x40 ;  /* 0x0000004000047882 */ /* 0x000fe20000000000 */
[----:B------:R-:W-:Y:S01]  /*2ec0*/  NOP ;  /* 0x0000000000007918 */ /* 0x000fe20000000000 */
[----:B------:R-:W-:Y:S01]  /*2ed0*/  ULEA UR4, UR7, UR4, 0x18 ;  /* 0x0000000407047291 */ /* 0x000fe2000f8ec0ff */
[----:B------:R-:W-:Y:S02]  /*2ee0*/  UMOV UR5, 0x400 ;  /* 0x0000040000057882 */ /* 0x000fe40000000000 */
[----:B------:R-:W-:-:S06]  /*2ef0*/  ULEA UR7, UR7, UR5, 0x18 ;  /* 0x0000000507077291 */ /* 0x000fcc000f8ec0ff */
[----:B------:R-:W1:Y:S02]  /*2f00*/  LDS.U8 R0, [UR4+0x1c] ;  /* 0x00001c04ff007984 */ /* 0x000e640008000000 */
[----:B-1----:R-:W-:-:S13]  /*2f10*/  ISETP.NE.AND P0, PT, R0, RZ, PT ;  /* 0x000000ff0000720c */ /* 0x002fda0003f05270 */
[----:B------:R-:W-:Y:S05]  /*2f20*/  @P0 BRA `(.L_x_56) ;  /* 0x0000000000580947 */ /* 0x000fea0003800000 */
[----:B------:R-:W-:-:S13]  /*2f30*/  ELECT P0, URZ, PT ;  /* 0x0000000000ff782f */ /* 0x000fda0003800000 */
[----:B------:R-:W-:Y:S05]  /*2f40*/  @!P0 BRA `(.L_x_57) ;  /* 0x0000000000608947 */ /* 0x000fea0003800000 */
[----:B------:R-:W-:Y:S01]  /*2f50*/  UMOV UR5, 0x10 ;  /* 0x0000001000057882 */ /* 0x000fe20000000000 */
[----:B------:R-:W-:Y:S01]  /*2f60*/  HFMA2 R2, -RZ, RZ, 0, 5.9604644775390625e-08 ;  /* 0x00000001ff027431 */ /* 0x000fe200000001ff */
[----:B------:R-:W-:-:S03]  /*2f70*/  MOV R3, 0xffff ;  /* 0x0000ffff00037802 */ /* 0x000fc60000000f00 */
[----:B------:R-:W-:Y:S04]  /*2f80*/  DEPBAR.LE SB1, 0x36 ;  /* 0x00009d800000791a */ /* 0x000fe80000000000 */
[----:B------:R-:W1:Y:S02]  /*2f90*/  UTCATOMSWS.FIND_AND_SET.ALIGN UP0, UR5, UR5 ;  /* 0x00000005000575e3 */ /* 0x000e640008000800 */
[----:B-1----:R-:W-:Y:S01]  /*2fa0*/  MOV R0, UR5 ;  /* 0x0000000500007c02 */ /* 0x002fe20008000f00 */
[----:B------:R-:W-:Y:S06]  /*2fb0*/  BRA.U UP0, `(.L_x_58) ;  /* 0x0000000100187547 */ /* 0x000fec000b800000 */
.L_x_59:
[----:B------:R-:W-:Y:S05]  /*2fc0*/  NANOSLEEP 0x64 ;  /* 0x000000640000795d */ /* 0x000fea0003800000 */
[----:B------:R-:W-:-:S05]  /*2fd0*/  UMOV UR5, 0x10 ;  /* 0x0000001000057882 */ /* 0x000fca0000000000 */
[----:B------:R-:W-:Y:S04]  /*2fe0*/  DEPBAR.LE SB1, 0x36 ;  /* 0x00009d800000791a */ /* 0x000fe80000000000 */
[----:B------:R-:W1:Y:S02]  /*2ff0*/  UTCATOMSWS.FIND_AND_SET.ALIGN UP0, UR5, UR5 ;  /* 0x00000005000575e3 */ /* 0x000e640008000800 */
[----:B-1----:R-:W-:Y:S01]  /*3000*/  MOV R0, UR5 ;  /* 0x0000000500007c02 */ /* 0x002fe20008000f00 */
[----:B------:R-:W-:Y:S05]  /*3010*/  BRA.U !UP0, `(.L_x_59) ;  /* 0xfffffffd08e87547 */ /* 0x000fea000b83ffff */
.L_x_58:
[-C--:B------:R-:W-:Y:S02]  /*3020*/  SHF.L.U32 R3, R3, R0.reuse, RZ ;  /* 0x0000000003037219 */ /* 0x080fe400000006ff */
[----:B------:R-:W-:Y:S01]  /*3030*/  SHF.L.U32 R2, R2, R0, RZ ;  /* 0x0000000002027219 */ /* 0x000fe200000006ff */
[----:B------:R-:W-:Y:S02]  /*3040*/  IMAD.SHL.U32 R0, R0, 0x20, RZ ;  /* 0x0000002000007824 */ /* 0x000fe400078e00ff */
[----:B------:R1:W-:Y:S04]  /*3050*/  ATOMS.OR RZ, [UR4+0x14], R3 ;  /* 0x00001403ffff798c */ /* 0x0003e8000b000004 */
[----:B------:R1:W-:Y:S04]  /*3060*/  ATOMS.OR RZ, [UR4+0x18], R2 ;  /* 0x00001802ffff798c */ /* 0x0003e8000b000004 */
[----:B------:R1:W-:Y:S01]  /*3070*/  STS [UR7+0x120], R0 ;  /* 0x00012000ff007988 */ /* 0x0003e20008000807 */
[----:B------:R-:W-:Y:S05]  /*3080*/  BRA `(.L_x_57) ;  /* 0x0000000000107947 */ /* 0x000fea0003800000 */
.L_x_56:
[----:B------:R-:W-:Y:S02]  /*3090*/  MOV R0, 0xffffffff ;  /* 0xffffffff00007802 */ /* 0x000fe40000000f00 */
[----:B------:R-:W-:-:S03]  /*30a0*/  MOV R2, 0x30d0 ;  /* 0x000030d000027802 */ /* 0x000fc60000000f00 */
[----:B------:R1:W-:Y:S04]  /*30b0*/  STS [UR7+0x120], R0 ;  /* 0x00012000ff007988 */ /* 0x0003e80008000807 */
[----:B-1---5:R-:W-:Y:S05]  /*30c0*/  CALL.REL.NOINC `($__internal_1_$__cuda_sm10x_tcgen05_guardrail_trap_phase_invalid_during_alloc) ;  /* 0x0000007800fc7944 */ /* 0x022fea0003c00000 */
.L_x_57:
[----:B------:R-:W-:Y:S05]  /*30d0*/  WARPSYNC.ALL ;  /* 0x0000000000007948 */ /* 0x000fea0003800000 */
[----:B------:R-:W2:Y:S01]  /*30e0*/  S2UR UR9, SR_CgaCtaId ;  /* 0x00000000000979c3 */ /* 0x000ea20000008800 */
[----:B------:R-:W-:Y:S01]  /*30f0*/  UMOV UR4, 0x400 ;  /* 0x0000040000047882 */ /* 0x000fe20000000000 */
[----:B------:R-:W-:-:S06]  /*3100*/  NOP ;  /* 0x0000000000007918 */ /* 0x000fcc0000000000 */
[----:B------:R-:W-:Y:S06]  /*3110*/  BAR.ARV 0x6, 0xa0 ;  /* 0x0182800000007b1d */ /* 0x000fec0000002000 */
[----:B------:R-:W3:Y:S01]  /*3120*/  LDCU UR6, c[0x0][0x38c] ;  /* 0x00007180ff0677ac */ /* 0x000ee20008000800 */
[----:B-1----:R-:W-:Y:S01]  /*3130*/  LOP3.LUT R0, R4, 0xffff, RZ, 0xc0, !PT ;  /* 0x0000ffff04007812 */ /* 0x002fe200078ec0ff */
[----:B------:R-:W-:Y:S02]  /*3140*/  HFMA2 R12, -RZ, RZ, 0, 0 ;  /* 0x00000000ff0c7431 */ /* 0x000fe400000001ff */
[----:B------:R-:W-:Y:S01]  /*3150*/  IMAD.MOV.U32 R7, RZ, RZ, 0x1 ;  /* 0x00000001ff077424 */ /* 0x000fe200078e00ff */
[----:B------:R-:W1:Y:S01]  /*3160*/  LDCU UR5, c[0x0][0x38c] ;  /* 0x00007180ff0577ac */ /* 0x000e620008000800 */
[----:B------:R-:W-:Y:S01]  /*3170*/  R2UR UR10, R0 ;  /* 0x00000000000a72ca */ /* 0x000fe200000e0000 */
[----:B------:R-:W-:Y:S01]  /*3180*/  IMAD.MOV.U32 R0, RZ, RZ, RZ ;  /* 0x000000ffff007224 */ /* 0x000fe200078e00ff */
[----:B------:R-:W-:Y:S01]  /*3190*/  UMOV UR13, URZ ;  /* 0x000000ff000d7c82 */ /* 0x000fe20008000000 */
[----:B------:R-:W-:Y:S01]  /*31a0*/  UMOV UR12, URZ ;  /* 0x000000ff000c7c82 */ /* 0x000fe20008000000 */
[----:B--2---:R-:W-:Y:S01]  /*31b0*/  ULEA UR9, UR9, UR4, 0x18 ;  /* 0x0000000409097291 */ /* 0x004fe2000f8ec0ff */
[----:B------:R-:W-:Y:S01]  /*31c0*/  UMOV UR22, 0x0 ;  /* 0x0000000000167882 */ /* 0x000fe20000000000 */
[----:B------:R-:W-:-:S02]  /*31d0*/  UMOV UR23, 0x43c0010 ;  /* 0x043c001000177882 */ /* 0x000fc40000000000 */
[----:B------:R-:W-:Y:S02]  /*31e0*/  UIADD3 UR11, UPT, UPT, UR9, 0xf300, URZ ;  /* 0x0000f300090b7890 */ /* 0x000fe4000fffe0ff */
[----:B------:R-:W-:Y:S02]  /*31f0*/  UIADD3 UR4, UPT, UPT, UR9, 0x17300, URZ ;  /* 0x0001730009047890 */ /* 0x000fe4000fffe0ff */
[----:B---3--:R-:W-:Y:S01]  /*3200*/  UIADD3 UR6, UPT, UPT, UR6, 0x3f, URZ ;  /* 0x0000003f06067890 */ /* 0x008fe2000fffe0ff */
[----:B------:R-:W2:Y:S01]  /*3210*/  LDS R2, [UR9+0x120] ;  /* 0x00012009ff027984 */ /* 0x000ea20008000800 */
[----:B------:R-:W-:Y:S02]  /*3220*/  USHF.R.U32.HI UR11, URZ, 0x4, UR11 ;  /* 0x00000004ff0b7899 */ /* 0x000fe4000801160b */
[----:B------:R-:W-:Y:S02]  /*3230*/  USHF.R.S32.HI UR8, URZ, 0x1f, UR6 ;  /* 0x0000001fff087899 */ /* 0x000fe40008011406 */
[----:B------:R-:W-:-:S02]  /*3240*/  USHF.R.U32.HI UR4, URZ, 0x4, UR4 ;  /* 0x00000004ff047899 */ /* 0x000fc40008011604 */
[----:B------:R-:W-:Y:S02]  /*3250*/  ULEA.HI UR8, UR8, UR6, URZ, 0x6 ;  /* 0x0000000608087291 */ /* 0x000fe4000f8f30ff */
[----:B------:R-:W-:Y:S02]  /*3260*/  ULOP3.LUT UR11, UR11, 0x3fff, URZ, 0xc0, !UPT ;  /* 0x00003fff0b0b7892 */ /* 0x000fe4000f8ec0ff */
[----:B------:R-:W-:Y:S02]  /*3270*/  USHF.R.S32.HI UR8, URZ, 0x6, UR8 ;  /* 0x00000006ff087899 */ /* 0x000fe40008011408 */
[----:B------:R-:W-:Y:S02]  /*3280*/  ULOP3.LUT UR4, UR4, 0x3fff, URZ, 0xc0, !UPT ;  /* 0x00003fff04047892 */ /* 0x000fe4000f8ec0ff */
[----:B------:R-:W-:Y:S01]  /*3290*/  UISETP.LT.AND UP0, UPT, UR8, 0x1, UPT ;  /* 0x000000010800788c */ /* 0x000fe2000bf01270 */
[----:B------:R-:W-:Y:S01]  /*32a0*/  UMOV UR20, 0x0 ;  /* 0x0000000000147882 */ /* 0x000fe20000000000 */
[----:B------:R-:W-:-:S02]  /*32b0*/  UMOV UR21, 0x43c0010 ;  /* 0x043c001000157882 */ /* 0x000fc40000000000 */
[----:B------:R-:W-:Y:S02]  /*32c0*/  USEL UR17, UR8, 0x1, !UP0 ;  /* 0x0000000108117887 */ /* 0x000fe4000c000000 */
[----:B------:R-:W-:Y:S02]  /*32d0*/  ULOP3.LUT UR11, UR11, 0x10000, URZ, 0xfc, !UPT ;  /* 0x000100000b0b7892 */ /* 0x000fe4000f8efcff */
[----:B------:R-:W-:Y:S02]  /*32e0*/  ULOP3.LUT UR4, UR4, 0x10000, URZ, 0xfc, !UPT ;  /* 0x0001000004047892 */ /* 0x000fe4000f8efcff */
[----:B------:R-:W-:Y:S02]  /*32f0*/  UIADD3 UR17, UPT, UPT, -UR17, URZ, URZ ;  /* 0x000000ff11117290 */ /* 0x000fe4000fffe1ff */
[----:B-1----:R-:W-:Y:S01]  /*3300*/  UISETP.GE.AND UP4, UPT, UR5, 0x1, UPT ;  /* 0x000000010500788c */ /* 0x002fe2000bf86270 */
[----:B------:R-:W-:Y:S01]  /*3310*/  UMOV UR28, 0x0 ;  /* 0x00000000001c7882 */ /* 0x000fe20000000000 */
[----:B------:R-:W-:Y:S01]  /*3320*/  UMOV UR29, 0x43c0010 ;  /* 0x043c0010001d7882 */ /* 0x000fe20000000000 */
[----:B------:R-:W-:Y:S01]  /*3330*/  UMOV UR26, 0x0 ;  /* 0x00000000001a7882 */ /* 0x000fe20000000000 */
[----:B------:R-:W-:Y:S01]  /*3340*/  UMOV UR27, 0x43c0010 ;  /* 0x043c0010001b7882 */ /* 0x000fe20000000000 */
[----:B--2---:R-:W-:Y:S01]  /*3350*/  R2UR UR14, R2 ;  /* 0x00000000020e72ca */ /* 0x004fe200000e0000 */
[----:B------:R-:W-:-:S14]  /*3360*/  IMAD.MOV.U32 R2, RZ, RZ, RZ ;  /* 0x000000ffff027224 */ /* 0x000fdc00078e00ff */
.L_x_66:
[----:B------:R-:W-:Y:S02]  /*3370*/  LEA R3, R2, UR9, 0x3 ;  /* 0x0000000902037c11 */ /* 0x000fe4000f8e18ff */
[----:B------:R-:W-:Y:S02]  /*3380*/  SHF.L.U32 R4, R12, 0x1f, RZ ;  /* 0x0000001f0c047819 */ /* 0x000fe400000006ff */
[----:B------:R-:W-:Y:S01]  /*3390*/  PLOP3.LUT P0, PT, PT, PT, UP4, 0x80, 0x8 ;  /* 0x000000000008781c */ /* 0x000fe20003f0f048 */
[----:B------:R-:W-:Y:S01]  /*33a0*/  VIADD R5, R3, 0x80 ;  /* 0x0000008003057836 */ /* 0x000fe20000000000 */
[----:B-1----:R-:W1:Y:S02]  /*33b0*/  SYNCS.PHASECHK.TRANS64.TRYWAIT P1, [R3+URZ+0x70], R4 ;  /* 0x00007004030075a7 */ /* 0x002e6400080211ff */
[----:B-1----:R-:W-:Y:S09]  /*33c0*/  @!P1 BRA `(.L_x_60) ;  /* 0x0000007000f09947 */ /* 0x002ff20003800000 */
.L_x_138:
[----:B------:R-:W-:Y:S01]  /*33d0*/  LEA R6, R2, UR9, 0x4 ;  /* 0x0000000902067c11 */ /* 0x000fe2000f8e20ff */
[----:B------:R-:W-:Y:S01]  /*33e0*/  @UP4 ULEA UR5, UR12, UR9, 0x3 ;  /* 0x000000090c054291 */ /* 0x000fe2000f8e18ff */
[----:B------:R-:W-:Y:S01]  /*33f0*/  PLOP3.LUT P1, PT, PT, PT, PT, 0x80, 0x8 ;  /* 0x000000000008781c */ /* 0x000fe20003f2f070 */
[----:B------:R-:W-:Y:S01]  /*3400*/  ULEA UR15, UR13, UR9, 0x3 ;  /* 0x000000090d0f7291 */ /* 0x000fe2000f8e18ff */
[----:B------:R-:W-:Y:S01]  /*3410*/  PRMT R5, RZ, 0x654, R5 ;  /* 0x00000654ff057816 */ /* 0x000fe20000000005 */
[----:B------:R2:W3:Y:S01]  /*3420*/  LDS.128 R8, [R6+0x100] ;  /* 0x0001000006087984 */ /* 0x0004e20000000c00 */
[----:B-1----:R-:W-:Y:S01]  /*3430*/  @P0 SHF.L.U32 R4, R0, 0x1f, RZ ;  /* 0x0000001f00040819 */ /* 0x002fe200000006ff */
[----:B------:R-:W-:Y:S01]  /*3440*/  ULEA.HI UR16, UR13, UR13, URZ, 0x1 ;  /* 0x0000000d0d107291 */ /* 0x000fe2000f8f08ff */
[----:B------:R-:W-:Y:S01]  /*3450*/  SHF.L.U32 R3, R7, 0x1f, RZ ;  /* 0x0000001f07037819 */ /* 0x000fe200000006ff */
[----:B------:R-:W-:Y:S01]  /*3460*/  @!PT LDS RZ, [RZ] ;  /* 0x00000000fffff984 */ /* 0x000fe20000000800 */
[----:B------:R-:W-:Y:S01]  /*3470*/  @!PT LDS RZ, [RZ] ;  /* 0x00000000fffff984 */ /* 0x000fe20000000800 */
[----:B------:R-:W-:Y:S01]  /*3480*/  @!PT LDS RZ, [RZ] ;  /* 0x00000000fffff984 */ /* 0x000fe20000000800 */
[----:B------:R-:W-:Y:S01]  /*3490*/  @!PT LDS RZ, [RZ] ;  /* 0x00000000fffff984 */ /* 0x000fe20000000800 */
[----:B------:R1:W-:Y:S06]  /*34a0*/  MEMBAR.ALL.CTA ;  /* 0x0000000000007992 */ /* 0x0003ec0000008000 */
[----:B-1----:R-:W1:Y:S02]  /*34b0*/  FENCE.VIEW.ASYNC.S ;  /* 0x00000000000073c6 */ /* 0x002e640000000000 */
[----:B-1----:R2:W-:Y:S01]  /*34c0*/  SYNCS.ARRIVE.TRANS64.RED.A1T0 RZ, [R5+URZ], RZ ;  /* 0x000000ff05ff79a7 */ /* 0x0025e200081004ff */
[----:B------:R2:W1:Y:S01]  /*34d0*/  @P0 SYNCS.PHASECHK.TRANS64.TRYWAIT P1, [UR5], R4 ;  /* 0x00000004ff0005a7 */ /* 0x0004620008021105 */
[----:B------:R-:W-:-:S02]  /*34e0*/  ULOP3.LUT UR5, UR16, 0xffe, URZ, 0xc0, !UPT ;  /* 0x00000ffe10057892 */ /* 0x000fc4000f8ec0ff */
[----:B------:R-:W-:Y:S02]  /*34f0*/  USHF.R.U32.HI UR16, URZ, 0x1, UR16 ;  /* 0x00000001ff107899 */ /* 0x000fe40008011610 */
[----:B------:R-:W-:Y:S02]  /*3500*/  UIADD3 UR5, UPT, UPT, -UR5, UR13, URZ ;  /* 0x0000000d05057290 */ /* 0x000fe4000fffe1ff */
[----:B------:R-:W-:-:S04]  /*3510*/  UIMAD UR16, UR16, 0xf0, UR14 ;  /* 0x000000f0101078a4 */ /* 0x000fc8000f8e020e */
[----:B------:R-:W-:Y:S01]  /*3520*/  ULEA UR16, UR5, UR16, 0x14 ;  /* 0x0000001005107291 */ /* 0x000fe2000f8ea0ff */
[----:B------:R-:W4:Y:S02]  /*3530*/  SYNCS.PHASECHK.TRANS64.TRYWAIT P0, [UR15+0xb0], R3 ;  /* 0x0000b003ff0075a7 */ /* 0x000f24000800110f */
[----:B-1234-:R-:W-:Y:S09]  /*3540*/  @!P0 BRA `(.L_x_61) ;  /* 0x0000007000a48947 */ /* 0x01eff20003800000 */
.L_x_140:
[----:B-1----:R-:W-:Y:S01]  /*3550*/  IADD3 R4, PT, PT, R2, 0x1, RZ ;  /* 0x0000000102047810 */ /* 0x002fe20007ffe0ff */
[----:B------:R-:W-:Y:S06]  /*3560*/  BRA.U !UP4, `(.L_x_62) ;  /* 0x000000010cc07547 */ /* 0x000fec000b800000 */
[----:B------:R-:W-:Y:S01]  /*3570*/  UPLOP3.LUT UP2, UPT, UPT, UPT, UPT, 0x40, 0x4 ;  /* 0x000000000004789c */ /* 0x000fe20003f4e870 */
[----:B------:R-:W-:Y:S01]  /*3580*/  UMOV UR19, UR17 ;  /* 0x0000001100137c82 */ /* 0x000fe20008000000 */
[----:B------:R-:W-:Y:S01]  /*3590*/  UMOV UR18, UR8 ;  /* 0x0000000800127c82 */ /* 0x000fe20008000000 */
[----:B------:R-:W-:-:S08]  /*35a0*/  UMOV UR5, UR12 ;  /* 0x0000000c00057c82 */ /* 0x000fd00008000000 */
.L_x_65:
[----:B------:R-:W-:Y:S02]  /*35b0*/  UIADD3 UR19, UPT, UPT, UR19, 0x1, URZ ;  /* 0x0000000113137890 */ /* 0x000fe4000fffe0ff */
[----:B-1----:R-:W-:Y:S02]  /*35c0*/  ULEA UR7, UR5, UR9, 0x3 ;  /* 0x0000000905077291 */ /* 0x002fe4000f8e18ff */
[----:B------:R-:W-:Y:S01]  /*35d0*/  UISETP.NE.AND UP3, UPT, UR19, URZ, UPT ;  /* 0x000000ff1300728c */ /* 0x000fe2000bf65270 */
[----:B--2---:R-:W-:Y:S10]  /*35e0*/  @P1 BRA `(.L_x_63) ;  /* 0x00000000000c1947 */ /* 0x004ff40003800000 */
[----:B------:R-:W-:Y:S04]  /*35f0*/  SHF.L.U32 R2, R0, 0x1f, RZ ;  /* 0x0000001f00027819 */ /* 0x000fe800000006ff */
[----:B------:R-:W1:Y:S02]  /*3600*/  SYNCS.PHASECHK.TRANS64.TRYWAIT P0, [UR7], R2 ;  /* 0x00000002ff0075a7 */ /* 0x000e640008001107 */
[----:B-1----:R-:W-:Y:S05]  /*3610*/  @!P0 BRA `(.L_x_64) ;  /* 0x0000007000888947 */ /* 0x002fea0003800000 */
.L_x_63:
[----:B------:R-:W-:Y:S01]  /*3620*/  UISETP.NE.AND UP0, UPT, UR18, 0x1, UPT ;  /* 0x000000011200788c */ /* 0x000fe2000bf05270 */
[----:B------:R-:W-:Y:S01]  /*3630*/  PLOP3.LUT P1, PT, PT, PT, PT, 0x80, 0x8 ;  /* 0x000000000008781c */ /* 0x000fe20003f2f070 */
[----:B------:R-:W-:Y:S02]  /*3640*/  UIADD3 UR12, UPT, UPT, UR5, 0x1, URZ ;  /* 0x00000001050c7890 */ /* 0x000fe4000fffe0ff */
[----:B------:R-:W-:Y:S02]  /*3650*/  ULEA UR30, UR5, UR11, 0x9 ;  /* 0x0000000b051e7291 */ /* 0x000fe4000f8e48ff */
[----:B------:R-:W-:Y:S01]  /*3660*/  UISETP.NE.AND UP1, UPT, UR12, 0x4, UPT ;  /* 0x000000040c00788c */ /* 0x000fe2000bf25270 */
[----:B------:R-:W-:Y:S01]  /*3670*/  PLOP3.LUT P0, PT, PT, PT, UP0, 0x80, 0x8 ;  /* 0x000000000008781c */ /* 0x000fe20003f0f008 */
[----:B------:R-:W-:Y:S02]  /*3680*/  UIADD3 UR40, UPT, UPT, UR30, 0x2, URZ ;  /* 0x000000021e287890 */ /* 0x000fe4000fffe0ff */
[----:B------:R-:W-:Y:S02]  /*3690*/  USEL UR24, URZ, 0x1, UP1 ;  /* 0x00000001ff187887 */ /* 0x000fe40008800000 */
[----:B------:R-:W-:Y:S02]  /*36a0*/  USEL UR12, UR12, URZ, UP1 ;  /* 0x000000ff0c0c7287 */ /* 0x000fe40008800000 */
[----:B------:R-:W-:Y:S02]  /*36b0*/  UIADD3 UR36, UPT, UPT, UR30, 0x4, URZ ;  /* 0x000000041e247890 */ /* 0x000fe4000fffe0ff */
[----:B------:R-:W-:Y:S01]  /*36c0*/  @UP0 ULEA UR6, UR12, UR9, 0x3 ;  /* 0x000000090c060291 */ /* 0x000fe2000f8e18ff */
[----:B------:R-:W-:Y:S01]  /*36d0*/  LOP3.LUT R0, R0, UR24, RZ, 0x3c, !PT ;  /* 0x0000001800007c12 */ /* 0x000fe2000f8e3cff */
[----:B------:R-:W-:Y:S02]  /*36e0*/  UIADD3 UR32, UPT, UPT, UR30, 0x6, URZ ;  /* 0x000000061e207890 */ /* 0x000fe4000fffe0ff */
[----:B------:R-:W-:Y:S01]  /*36f0*/  UIADD3 UR24, UPT, UPT, UR7, 0x20, URZ ;  /* 0x0000002007187890 */ /* 0x000fe2000fffe0ff */
[----:B-1----:R-:W-:Y:S01]  /*3700*/  @P0 SHF.L.U32 R2, R0, 0x1f, RZ ;  /* 0x0000001f00020819 */ /* 0x002fe200000006ff */
[----:B------:R-:W-:Y:S01]  /*3710*/  UIADD3 UR18, UPT, UPT, UR18, -0x1, URZ ;  /* 0xffffffff12127890 */ /* 0x000fe2000fffe0ff */
[----:B------:R-:W-:Y:S02]  /*3720*/  UMOV UR7, 0x40004040 ;  /* 0x4000404000077882 */ /* 0x000fe40000000000 */
[----:B------:R1:W2:Y:S01]  /*3730*/  @P0 SYNCS.PHASECHK.TRANS64.TRYWAIT P1, [UR6], R2 ;  /* 0x00000002ff0005a7 */ /* 0x0002a20008021106 */
[----:B------:R-:W-:Y:S01]  /*3740*/  UIMAD UR6, UR5, 0x780, UR4 ;  /* 0x00000780050678a4 */ /* 0x000fe2000f8e0204 */
[----:B------:R-:W-:Y:S01]  /*3750*/  UMOV UR31, 0x40004040 ;  /* 0x40004040001f7882 */ /* 0x000fe20000000000 */
[----:B------:R-:W-:Y:S02]  /*3760*/  UMOV UR43, 0x40004040 ;  /* 0x40004040002b7882 */ /* 0x000fe40000000000 */
[----:B------:R-:W-:Y:S02]  /*3770*/  UIADD3 UR42, UPT, UPT, UR6, 0x2, URZ ;  /* 0x00000002062a7890 */ /* 0x000fe4000fffe0ff */
[----:B------:R-:W-:Y:S02]  /*3780*/  UIADD3 UR38, UPT, UPT, UR6, 0x4, URZ ;  /* 0x0000000406267890 */ /* 0x000fe4000fffe0ff */
[----:B------:R-:W-:Y:S01]  /*3790*/  UIADD3 UR34, UPT, UPT, UR6, 0x6, URZ ;  /* 0x0000000606227890 */ /* 0x000fe2000fffe0ff */
[----:B------:R1:W-:Y:S01]  /*37a0*/  UTCHMMA gdesc[UR30], gdesc[UR6], tmem[UR16], tmem[UR22], idesc[UR23], UP2 ;  /* 0x00ff16061e0075ea */ /* 0x0003e20009000010 */
[----:B------:R-:W-:Y:S01]  /*37b0*/  UPLOP3.LUT UP2, UPT, UPT, UPT, UPT, 0x80, 0x8 ;  /* 0x000000000008789c */ /* 0x000fe20003f4f070 */
[----:B------:R-:W-:Y:S01]  /*37c0*/  UMOV UR41, 0x40004040 ;  /* 0x4000404000297882 */ /* 0x000fe20000000000 */
[----:B------:R-:W-:Y:S01]  /*37d0*/  UMOV UR39, 0x40004040 ;  /* 0x4000404000277882 */ /* 0x000fe20000000000 */
[----:B------:R1:W-:Y:S01]  /*37e0*/  UTCHMMA gdesc[UR40], gdesc[UR42], tmem[UR16], tmem[UR20], idesc[UR21], UPT ;  /* 0x00ff142a280075ea */ /* 0x0003e2000b800010 */
[----:B------:R-:W-:Y:S01]  /*37f0*/  UMOV UR37, 0x40004040 ;  /* 0x4000404000257882 */ /* 0x000fe20000000000 */
[----:B------:R-:W-:Y:S01]  /*3800*/  UMOV UR35, 0x40004040 ;  /* 0x4000404000237882 */ /* 0x000fe20000000000 */
[----:B------:R-:W-:Y:S01]  /*3810*/  UMOV UR33, 0x40004040 ;  /* 0x4000404000217882 */ /* 0x000fe20000000000 */
[----:B------:R1:W-:Y:S01]  /*3820*/  UTCHMMA gdesc[UR36], gdesc[UR38], tmem[UR16], tmem[UR28], idesc[UR29], UPT ;  /* 0x00ff1c26240075ea */ /* 0x0003e2000b800010 */
[----:B------:R1:W-:Y:S01]  /*3830*/  UTCHMMA gdesc[UR32], gdesc[UR34], tmem[UR16], tmem[UR26], idesc[UR27], UPT ;  /* 0x00ff1a22200075ea */ /* 0x0003e2000b800010 */
[----:B------:R1:W-:Y:S01]  /*3840*/  UTCBAR.MULTICAST [UR24], URZ, UR10 ;  /* 0x000000ff180073e9 */ /* 0x0003e2000800080a */
[----:B------:R-:W-:Y:S01]  /*3850*/  UMOV UR5, UR12 ;  /* 0x0000000c00057c82 */ /* 0x000fe20008000000 */
[----:B------:R-:W-:Y:S05]  /*3860*/  BRA.U UP3, `(.L_x_65) ;  /* 0xfffffffd03507547 */ /* 0x000fea000b83ffff */
.L_x_62:
[----:B------:R-:W-:Y:S01]  /*3870*/  UIADD3 UR13, UPT, UPT, UR13, 0x1, URZ ;  /* 0x000000010d0d7890 */ /* 0x000fe2000fffe0ff */
[----:B------:R-:W-:Y:S01]  /*3880*/  LOP3.LUT P0, RZ, R10, 0x1, RZ, 0xc0, !PT ;  /* 0x000000010aff7812 */ /* 0x000fe2000780c0ff */
[----:B------:R-:W-:Y:S01]  /*3890*/  UIADD3 UR15, UPT, UPT, UR15, 0x90, URZ ;  /* 0x000000900f0f7890 */ /* 0x000fe2000fffe0ff */
[----:B--2---:R-:W-:Y:S01]  /*38a0*/  ISETP.NE.AND P1, PT, R4, 0x2, PT ;  /* 0x000000020400780c */ /* 0x004fe20003f25270 */
[----:B------:R-:W-:-:S03]  /*38b0*/  UISETP.NE.AND UP0, UPT, UR13, 0x4, UPT ;  /* 0x000000040d00788c */ /* 0x000fc6000bf05270 */
[----:B-1----:R-:W-:Y:S01]  /*38c0*/  SEL R2, RZ, 0x1, P1 ;  /* 0x00000001ff027807 */ /* 0x002fe20000800000 */
[----:B------:R-:W-:Y:S02]  /*38d0*/  USEL UR5, URZ, 0x1, UP0 ;  /* 0x00000001ff057887 */ /* 0x000fe40008000000 */
[----:B------:R-:W-:Y:S01]  /*38e0*/  USEL UR13, UR13, URZ, UP0 ;  /* 0x000000ff0d0d7287 */ /* 0x000fe20008000000 */
[----:B------:R1:W-:Y:S01]  /*38f0*/  UTCBAR [UR15], URZ ;  /* 0x000000ff0f0073e9 */ /* 0x0003e200080000ff */
[----:B------:R-:W-:Y:S02]  /*3900*/  LOP3.LUT R12, R12, R2, RZ, 0x3c, !PT ;  /* 0x000000020c0c7212 */ /* 0x000fe400078e3cff */
[----:B------:R-:W-:Y:S02]  /*3910*/  LOP3.LUT R7, R7, UR5, RZ, 0x3c, !PT ;  /* 0x0000000507077c12 */ /* 0x000fe4000f8e3cff */
[----:B------:R-:W-:Y:S01]  /*3920*/  SEL R2, R4, RZ, P1 ;  /* 0x000000ff04027207 */ /* 0x000fe20000800000 */
[----:B------:R-:W-:Y:S06]  /*3930*/  @P0 BRA `(.L_x_66) ;  /* 0xfffffff8008c0947 */ /* 0x000fec000383ffff */
[----:B------:R-:W2:Y:S01]  /*3940*/  S2UR UR4, SR_CgaCtaId ;  /* 0x00000000000479c3 */ /* 0x000ea20000008800 */
[----:B------:R-:W-:Y:S01]  /*3950*/  ELECT P0, URZ, PT ;  /* 0x0000000000ff782f */ /* 0x000fe20003800000 */
[----:B------:R-:W-:Y:S01]  /*3960*/  IMAD.MOV.U32 R2, RZ, RZ, 0x1 ;  /* 0x00000001ff027424 */ /* 0x000fe200078e00ff */
[----:B------:R-:W-:Y:S01]  /*3970*/  UIADD3 UR9, UPT, UPT, UR9, 0xb0, URZ ;  /* 0x000000b009097890 */ /* 0x000fe2000fffe0ff */
[----:B------:R-:W-:Y:S01]  /*3980*/  SHF.L.U32 R0, R7, 0x1f, RZ ;  /* 0x0000001f07007819 */ /* 0x000fe200000006ff */
[----:B------:R-:W-:-:S03]  /*3990*/  UMOV UR5, 0x40 ;  /* 0x0000004000057882 */ /* 0x000fc60000000000 */
[----:B------:R-:W-:Y:S01]  /*39a0*/  UVIRTCOUNT.DEALLOC.SMPOOL 0x80 ;  /* 0x000000800000784c */ /* 0x000fe20000000000 */
[----:B--2---:R-:W-:Y:S02]  /*39b0*/  ULEA UR4, UR4, UR5, 0x18 ;  /* 0x0000000504047291 */ /* 0x004fe4000f8ec0ff */
[----:B------:R-:W-:-:S07]  /*39c0*/  ULEA UR5, UR13, UR9, 0x3 ;  /* 0x000000090d057291 */ /* 0x000fce000f8e18ff */
[----:B------:R2:W-:Y:S02]  /*39d0*/  @P0 STS.U8 [UR4+0x1c], R2 ;  /* 0x00001c02ff000988 */ /* 0x0005e40008000004 */
[----:B------:R-:W3:Y:S02]  /*39e0*/  SYNCS.PHASECHK.TRANS64.TRYWAIT P0, [UR5], R0 ;  /* 0x00000000ff0075a7 */ /* 0x000ee40008001105 */
[----:B--23--:R-:W-:Y:S05]  /*39f0*/  @!P0 BRA `(.L_x_67) ;  /* 0x0000006c00a88947 */ /* 0x00cfea0003800000 */
.L_x_143:
[----:B------:R-:W-:-:S04]  /*3a00*/  UIADD3 UR6, UPT, UPT, UR13, 0x1, URZ ;  /* 0x000000010d067890 */ /* 0x000fc8000fffe0ff */
[----:B------:R-:W-:-:S04]  /*3a10*/  UISETP.NE.AND UP0, UPT, UR6, 0x4, UPT ;  /* 0x000000040600788c */ /* 0x000fc8000bf05270 */
[----:B------:R-:W-:Y:S02]  /*3a20*/  USEL UR7, URZ, 0x1, UP0 ;  /* 0x00000001ff077887 */ /* 0x000fe40008000000 */
[----:B------:R-:W-:-:S04]  /*3a30*/  USEL UR6, UR6, URZ, UP0 ;  /* 0x000000ff06067287 */ /* 0x000fc80008000000 */
[----:B------:R-:W-:Y:S01]  /*3a40*/  ULEA UR5, UR6, UR9, 0x3 ;  /* 0x0000000906057291 */ /* 0x000fe2000f8e18ff */
[----:B--2---:R-:W-:-:S04]  /*3a50*/  LOP3.LUT R0, R7, UR7, RZ, 0x3c, !PT ;  /* 0x0000000707007c12 */ /* 0x004fc8000f8e3cff */
[----:B------:R-:W-:-:S04]  /*3a60*/  SHF.L.U32 R2, R0, 0x1f, RZ ;  /* 0x0000001f00027819 */ /* 0x000fc800000006ff */
[----:B------:R-:W2:Y:S02]  /*3a70*/  SYNCS.PHASECHK.TRANS64.TRYWAIT P0, [UR5], R2 ;  /* 0x00000002ff0075a7 */ /* 0x000ea40008001105 */
[----:B--2---:R-:W-:Y:S05]  /*3a80*/  @!P0 BRA `(.L_x_68) ;  /* 0x0000006c009c8947 */ /* 0x004fea0003800000 */
.L_x_145:
[----:B------:R-:W-:-:S04]  /*3a90*/  UIADD3 UR6, UPT, UPT, UR6, 0x1, URZ ;  /* 0x0000000106067890 */ /* 0x000fc8000fffe0ff */
[----:B------:R-:W-:-:S04]  /*3aa0*/  UISETP.NE.AND UP0, UPT, UR6, 0x4, UPT ;  /* 0x000000040600788c */ /* 0x000fc8000bf05270 */
[----:B------:R-:W-:Y:S02]  /*3ab0*/  USEL UR7, URZ, 0x1, UP0 ;  /* 0x00000001ff077887 */ /* 0x000fe40008000000 */
[----:B------:R-:W-:-:S04]  /*3ac0*/  USEL UR6, UR6, URZ, UP0 ;  /* 0x000000ff06067287 */ /* 0x000fc80008000000 */
[----:B------:R-:W-:Y:S01]  /*3ad0*/  ULEA UR5, UR6, UR9, 0x3 ;  /* 0x0000000906057291 */ /* 0x000fe2000f8e18ff */
[----:B------:R-:W-:-:S04]  /*3ae0*/  LOP3.LUT R0, R0, UR7, RZ, 0x3c, !PT ;  /* 0x0000000700007c12 */ /* 0x000fc8000f8e3cff */
[----:B--2---:R-:W-:-:S04]  /*3af0*/  SHF.L.U32 R2, R0, 0x1f, RZ ;  /* 0x0000001f00027819 */ /* 0x004fc800000006ff */
[----:B------:R-:W2:Y:S02]  /*3b00*/  SYNCS.PHASECHK.TRANS64.TRYWAIT P0, [UR5], R2 ;  /* 0x00000002ff0075a7 */ /* 0x000ea40008001105 */
[----:B--2---:R-:W-:Y:S05]  /*3b10*/  @!P0 BRA `(.L_x_69) ;  /* 0x0000006c00908947 */ /* 0x004fea0003800000 */
.L_x_147:
[----:B------:R-:W-:-:S04]  /*3b20*/  UIADD3 UR6, UPT, UPT, UR6, 0x1, URZ ;  /* 0x0000000106067890 */ /* 0x000fc8000fffe0ff */
[----:B------:R-:W-:-:S04]  /*3b30*/  UISETP.NE.AND UP0, UPT, UR6, 0x4, UPT ;  /* 0x000000040600788c */ /* 0x000fc8000bf05270 */
[----:B------:R-:W-:Y:S02]  /*3b40*/  USEL UR5, URZ, 0x1, UP0 ;  /* 0x00000001ff057887 */ /* 0x000fe40008000000 */
[----:B------:R-:W-:-:S04]  /*3b50*/  USEL UR6, UR6, URZ, UP0 ;  /* 0x000000ff06067287 */ /* 0x000fc80008000000 */
[----:B------:R-:W-:Y:S01]  /*3b60*/  ULEA UR6, UR6, UR9, 0x3 ;  /* 0x0000000906067291 */ /* 0x000fe2000f8e18ff */
[----:B------:R-:W-:-:S04]  /*3b70*/  LOP3.LUT R0, R0, UR5, RZ, 0x3c, !PT ;  /* 0x0000000500007c12 */ /* 0x000fc8000f8e3cff */
[----:B------:R-:W-:-:S04]  /*3b80*/  SHF.L.U32 R0, R0, 0x1f, RZ ;  /* 0x0000001f00007819 */ /* 0x000fc800000006ff */
[----:B------:R-:W3:Y:S02]  /*3b90*/  SYNCS.PHASECHK.TRANS64.TRYWAIT P0, [UR6], R0 ;  /* 0x00000000ff0075a7 */ /* 0x000ee40008001106 */
[----:B---3--:R-:W-:Y:S05]  /*3ba0*/  @!P0 BRA `(.L_x_70) ;  /* 0x0000006c00848947 */ /* 0x008fea0003800000 */
.L_x_149:
[----:B------:R-:W-:Y:S01]  /*3bb0*/  NOP ;  /* 0x0000000000007918 */ /* 0x000fe20000000000 */
[----:B--2---:R-:W2:Y:S01]  /*3bc0*/  LDS R0, [UR4+0x14] ;  /* 0x00001404ff007984 */ /* 0x004ea20008000800 */
[----:B------:R-:W-:Y:S01]  /*3bd0*/  ULOP3.LUT UR6, UR14, 0xffff, URZ, 0xc0, !UPT ;  /* 0x0000ffff0e067892 */ /* 0x000fe2000f8ec0ff */
[----:B------:R-:W-:Y:S01]  /*3be0*/  UMOV UR8, 0xffff ;  /* 0x0000ffff00087882 */ /* 0x000fe20000000000 */
[----:B------:R-:W-:Y:S02]  /*3bf0*/  UMOV UR5, 0x1 ;  /* 0x0000000100057882 */ /* 0x000fe40000000000 */
[----:B------:R-:W-:-:S04]  /*3c00*/  USHF.R.U32.HI UR6, URZ, 0x5, UR6 ;  /* 0x00000005ff067899 */ /* 0x000fc80008011606 */
[----:B------:R-:W-:Y:S02]  /*3c10*/  USHF.L.U32 UR8, UR8, UR6, URZ ;  /* 0x0000000608087299 */ /* 0x000fe400080006ff */
[----:B------:R-:W-:-:S04]  /*3c20*/  USHF.L.U32 UR5, UR5, UR6, URZ ;  /* 0x0000000605057299 */ /* 0x000fc800080006ff */
[----:B--2---:R-:W-:-:S04]  /*3c30*/  LOP3.LUT R0, R0, UR8, RZ, 0xc0, !PT ;  /* 0x0000000800007c12 */ /* 0x004fc8000f8ec0ff */
[----:B------:R-:W-:-:S13]  /*3c40*/  ISETP.NE.AND P0, PT, R0, UR8, PT ;  /* 0x0000000800007c0c */ /* 0x000fda000bf05270 */
[----:B------:R-:W-:Y:S05]  /*3c50*/  @P0 BRA `(.L_x_71) ;  /* 0x0000000000580947 */ /* 0x000fea0003800000 */
[----:B------:R-:W2:Y:S02]  /*3c60*/  LDS R0, [UR4+0x18] ;  /* 0x00001804ff007984 */ /* 0x000ea40008000800 */
[----:B--2---:R-:W-:-:S04]  /*3c70*/  LOP3.LUT R0, R0, UR5, RZ, 0xc0, !PT ;  /* 0x0000000500007c12 */ /* 0x004fc8000f8ec0ff */
[----:B------:R-:W-:-:S13]  /*3c80*/  ISETP.NE.AND P0, PT, R0, UR5, PT ;  /* 0x0000000500007c0c */ /* 0x000fda000bf05270 */
[----:B------:R-:W-:Y:S05]  /*3c90*/  @P0 BRA `(.L_x_72) ;  /* 0x00000000003c0947 */ /* 0x000fea0003800000 */
[----:B------:R-:W2:Y:S01]  /*3ca0*/  S2R R2, SR_LANEID ;  /* 0x0000000000027919 */ /* 0x000ea20000000000 */
[----:B------:R-:W-:Y:S01]  /*3cb0*/  ULOP3.LUT UR8, URZ, UR8, URZ, 0x33, !UPT ;  /* 0x00000008ff087292 */ /* 0x000fe2000f8e33ff */
[----:B------:R-:W-:Y:S02]  /*3cc0*/  VOTEU.ANY UR7, UPT, PT ;  /* 0x0000000000077886 */ /* 0x000fe400038e0100 */
[----:B------:R-:W-:-:S03]  /*3cd0*/  UFLO.U32 UR7, UR7 ;  /* 0x00000007000772bd */ /* 0x000fc600080e0000 */
[----:B------:R-:W-:-:S04]  /*3ce0*/  IMAD.U32 R0, RZ, RZ, UR8 ;  /* 0x00000008ff007e24 */ /* 0x000fc8000f8e00ff */
[----:B------:R3:W4:Y:S02]  /*3cf0*/  REDUX UR6, R0 ;  /* 0x00000000000673c4 */ /* 0x0007240000000000 */
[----:B------:R1:W-:Y:S01]  /*3d00*/  UTCATOMSWS.AND URZ, UR8 ;  /* 0x0000000800ff79e3 */ /* 0x0003e20008000000 */
[----:B--2---:R-:W-:Y:S02]  /*3d10*/  ISETP.EQ.U32.AND P0, PT, R2, UR7, PT ;  /* 0x0000000702007c0c */ /* 0x004fe4000bf02070 */
[----:B---3--:R-:W-:Y:S02]  /*3d20*/  LOP3.LUT R0, RZ, UR5, RZ, 0x33, !PT ;  /* 0x00000005ff007c12 */ /* 0x008fe4000f8e33ff */
[----:B----4-:R-:W-:Y:S02]  /*3d30*/  MOV R2, UR6 ;  /* 0x0000000600027c02 */ /* 0x010fe40008000f00 */
[----:B------:R-:W2:Y:S07]  /*3d40*/  REDUX UR5, R0 ;  /* 0x00000000000573c4 */ /* 0x000eae0000000000 */
[----:B------:R1:W-:Y:S01]  /*3d50*/  @P0 ATOMS.AND RZ, [UR4+0x14], R2 ;  /* 0x00001402ffff098c */ /* 0x0003e2000a800004 */
[----:B--2---:R-:W-:-:S05]  /*3d60*/  IMAD.U32 R0, RZ, RZ, UR5 ;  /* 0x00000005ff007e24 */ /* 0x004fca000f8e00ff */
[----:B------:R1:W-:Y:S01]  /*3d70*/  @P0 ATOMS.AND RZ, [UR4+0x18], R0 ;  /* 0x00001800ffff098c */ /* 0x0003e2000a800004 */
[----:B------:R-:W-:Y:S05]  /*3d80*/  BRA `(.L_x_73) ;  /* 0x0000000000147947 */ /* 0x000fea0003800000 */
.L_x_72:
[----:B------:R-:W-:Y:S02]  /*3d90*/  MOV R2, 0x3db0 ;  /* 0x00003db000027802 */ /* 0x000fe40000000f00 */
[----:B-1---5:R-:W-:Y:S05]  /*3da0*/  CALL.REL.NOINC `($__internal_0_$__cuda_sm10x_tcgen05_guardrail_trap_col_being_dealloced_not_returned_by_alloc) ;  /* 0x0000006c00b87944 */ /* 0x022fea0003c00000 */
[----:B------:R-:W-:Y:S05]  /*3db0*/  BRA `(.L_x_73) ;  /* 0x0000000000087947 */ /* 0x000fea0003800000 */
.L_x_71:
[----:B------:R-:W-:Y:S02]  /*3dc0*/  MOV R2, 0x3de0 ;  /* 0x00003de000027802 */ /* 0x000fe40000000f00 */
[----:B-1---5:R-:W-:Y:S05]  /*3dd0*/  CALL.REL.NOINC `($__internal_2_$__cuda_sm10x_tcgen05_guardrail_trap_unallocated_columns_being_dealloced) ;  /* 0x0000006c00c47944 */ /* 0x022fea0003c00000 */
.L_x_73:
[----:B------:R-:W-:Y:S01]  /*3de0*/  NOP ;  /* 0x0000000000007918 */ /* 0x000fe20000000000 */
[----:B-1----:R-:W-:Y:S05]  /*3df0*/  EXIT ;  /* 0x000000000000794d */ /* 0x002fea0003800000 */
.L_x_55:
[----:B------:R-:W-:-:S09]  /*3e00*/  UISETP.NE.OR UP0, UPT, UR5, 0x3, !UP3 ;  /* 0x000000030500788c */ /* 0x000fd2000df05670 */
[----:B------:R-:W-:Y:S05]  /*3e10*/  BRA.U UP0, `(.L_x_74) ;  /* 0x00000011005c7547 */ /* 0x000fea000b800000 */
[----:B------:R-:W1:Y:S01]  /*3e20*/  LDCU.64 UR4, c[0x0][0x888] ;  /* 0x00011100ff0477ac */ /* 0x000e620008000a00 */
[----:B------:R-:W-:Y:S02]  /*3e30*/  HFMA2 R10, -RZ, RZ, 0, 0 ;  /* 0x00000000ff0a7431 */ /* 0x000fe400000001ff */
[----:B------:R-:W-:Y:S01]  /*3e40*/  IMAD.MOV.U32 R9, RZ, RZ, 0x1 ;  /* 0x00000001ff097424 */ /* 0x000fe200078e00ff */
[----:B------:R-:W-:Y:S01]  /*3e50*/  MOV R11, 0x7800 ;  /* 0x00007800000b7802 */ /* 0x000fe20000000f00 */
[----:B------:R-:W2:Y:S01]  /*3e60*/  LDCU UR44, c[0x0][0x370] ;  /* 0x00006e00ff2c77ac */ /* 0x000ea20008000800 */
[----:B------:R-:W-:Y:S01]  /*3e70*/  IMAD.MOV.U32 R8, RZ, RZ, RZ ;  /* 0x000000ffff087224 */ /* 0x000fe200078e00ff */
[----:B------:R-:W2:Y:S01]  /*3e80*/  LDCU.128 UR40, c[0x0][0xb10] ;  /* 0x00016200ff2877ac */ /* 0x000ea20008000c00 */
[----:B------:R-:W3:Y:S01]  /*3e90*/  LDCU UR39, c[0x0][0x374] ;  /* 0x00006e80ff2777ac */ /* 0x000ee20008000800 */
[----:B------:R-:W4:Y:S01]  /*3ea0*/  LDCU.64 UR30, c[0x0][0x890] ;  /* 0x00011200ff1e77ac */ /* 0x000f220008000a00 */
[----:B-1----:R-:W-:Y:S01]  /*3eb0*/  UISETP.NE.U32.AND UP0, UPT, UR4, URZ, UPT ;  /* 0x000000ff0400728c */ /* 0x002fe2000bf05070 */
[----:B------:R-:W1:Y:S01]  /*3ec0*/  LDCU UR21, c[0x0][0xb0c] ;  /* 0x00016180ff1577ac */ /* 0x000e620008000800 */
[----:B------:R-:W1:Y:S01]  /*3ed0*/  LDCU UR37, c[0x0][0xb20] ;  /* 0x00016400ff2577ac */ /* 0x000e620008000800 */
[----:B------:R-:W1:Y:S01]  /*3ee0*/  LDCU UR4, c[0x0][0xb30] ;  /* 0x00016600ff0477ac */ /* 0x000e620008000800 */
[----:B--2---:R-:W-:-:S02]  /*3ef0*/  UIMAD.WIDE.U32 UR46, UR44, UR40, URZ ;  /* 0x000000282c2e72a5 */ /* 0x004fc4000f8e00ff */
[----:B---3--:R-:W-:Y:S02]  /*3f00*/  UIMAD.WIDE.U32 UR8, UR39, UR43, URZ ;  /* 0x0000002b270872a5 */ /* 0x008fe4000f8e00ff */
[----:B------:R-:W-:Y:S02]  /*3f10*/  UISETP.NE.AND.EX UP6, UPT, UR5, URZ, UPT, UP0 ;  /* 0x000000ff0500728c */ /* 0x000fe4000bfc5300 */
[----:B------:R-:W-:Y:S02]  /*3f20*/  UISETP.NE.AND UP0, UPT, UR13, 0x1, UPT ;  /* 0x000000010d00788c */ /* 0x000fe4000bf05270 */
[----:B------:R-:W-:Y:S02]  /*3f30*/  UISETP.NE.AND UP1, UPT, UR6, URZ, UPT ;  /* 0x000000ff0600728c */ /* 0x000fe4000bf25270 */
[----:B----4-:R-:W-:Y:S01]  /*3f40*/  UISETP.NE.U32.AND UP0, UPT, UR30, URZ, UPT ;  /* 0x000000ff1e00728c */ /* 0x010fe2000bf05070 */
[----:B------:R-:W-:Y:S01]  /*3f50*/  UMOV UR6, 0x400 ;  /* 0x0000040000067882 */ /* 0x000fe20000000000 */
[----:B------:R-:W-:Y:S01]  /*3f60*/  UMOV UR46, UR47 ;  /* 0x0000002f002e7c82 */ /* 0x000fe20008000000 */
[----:B------:R-:W-:Y:S01]  /*3f70*/  UMOV UR8, UR9 ;  /* 0x0000000900087c82 */ /* 0x000fe20008000000 */
[----:B------:R-:W-:-:S02]  /*3f80*/  USEL UR38, URZ, 0x1, UP1 ;  /* 0x00000001ff267887 */ /* 0x000fc40008800000 */
[----:B------:R-:W-:Y:S02]  /*3f90*/  UISETP.GE.AND UP3, UPT, UR13, 0x1, UPT ;  /* 0x000000010d00788c */ /* 0x000fe4000bf66270 */
[----:B------:R-:W-:Y:S01]  /*3fa0*/  UISETP.NE.AND.EX UP5, UPT, UR31, URZ, UPT, UP0 ;  /* 0x000000ff1f00728c */ /* 0x000fe2000bfa5300 */
[----:B------:R-:W2:Y:S01]  /*3fb0*/  LDCU.64 UR50, c[0x0][0x348] ;  /* 0x00006900ff3277ac */ /* 0x000ea20008000a00 */
[----:B------:R-:W-:Y:S01]  /*3fc0*/  UMOV UR29, URZ ;  /* 0x000000ff001d7c82 */ /* 0x000fe20008000000 */
[----:B------:R-:W-:Y:S01]  /*3fd0*/  UPLOP3.LUT UP1, UPT, UPT, UPT, UPT, 0x40, 0x4 ;  /* 0x000000000004789c */ /* 0x000fe20003f2e870 */
[----:B------:R-:W3:Y:S01]  /*3fe0*/  LDCU.64 UR14, c[0x0][0xb28] ;  /* 0x00016500ff0e77ac */ /* 0x000ee20008000a00 */
[----:B------:R-:W-:Y:S02]  /*3ff0*/  ULEA UR6, UR7, UR6, 0x18 ;  /* 0x0000000607067291 */ /* 0x000fe4000f8ec0ff */
[----:B-1----:R-:W-:Y:S02]  /*4000*/  UISETP.NE.AND UP3, UPT, UR21, 0x1, UPT ;  /* 0x000000011500788c */ /* 0x002fe4000bf65270 */
[----:B------:R-:W-:-:S02]  /*4010*/  USHF.R.U32.HI UR46, URZ, UR41, UR46 ;  /* 0x00000029ff2e7299 */ /* 0x000fc4000801162e */
[----:B------:R-:W-:Y:S02]  /*4020*/  USHF.R.U32.HI UR45, URZ, UR37, UR8 ;  /* 0x00000025ff2d7299 */ /* 0x000fe40008011608 */
[----:B------:R-:W-:Y:S02]  /*4030*/  UISETP.NE.AND UP0, UPT, UR42, 0x1, UPT ;  /* 0x000000012a00788c */ /* 0x000fe4000bf05270 */
[----:B------:R-:W-:-:S11]  /*4040*/  UISETP.NE.AND UP4, UPT, UR4, 0x1, UPT ;  /* 0x000000010400788c */ /* 0x000fd6000bf85270 */
.L_x_82:
[----:B------:R-:W-:Y:S02]  /*4050*/  LEA R2, R8, UR6, 0x3 ;  /* 0x0000000608027c11 */ /* 0x000fe4000f8e18ff */
[----:B------:R-:W-:Y:S02]  /*4060*/  SHF.L.U32 R0, R10, 0x1f, RZ ;  /* 0x0000001f0a007819 */ /* 0x000fe400000006ff */
[----:B------:R-:W-:Y:S02]  /*4070*/  LEA R4, R8, UR6, 0x4 ;  /* 0x0000000608047c11 */ /* 0x000fe4000f8e20ff */
[----:B------:R-:W1:Y:S02]  /*4080*/  SYNCS.PHASECHK.TRANS64.TRYWAIT P0, [R2+URZ+0x70], R0 ;  /* 0x00007000020075a7 */ /* 0x000e6400080011ff */
[----:B-1--4-:R-:W-:Y:S05]  /*4090*/  @!P0 BRA `(.L_x_75) ;  /* 0x0000006800608947 */ /* 0x012fea0003800000 */
.L_x_150:
[----:B------:R-:W4:Y:S01]  /*40a0*/  LDS.128 R4, [R4+0x100] ;  /* 0x0001000004047984 */ /* 0x000f220000000c00 */
[----:B------:R-:W-:Y:S01]  /*40b0*/  UISETP.GE.AND UP0, UPT, UR13, 0x1, UPT ;  /* 0x000000010d00788c */ /* 0x000fe2000bf06270 */
[----:B------:R-:W-:Y:S01]  /*40c0*/  @!PT LDS RZ, [RZ] ;  /* 0x00000000fffff984 */ /* 0x000fe20000000800 */
[----:B------:R-:W-:Y:S01]  /*40d0*/  @!PT LDS RZ, [RZ] ;  /* 0x00000000fffff984 */ /* 0x000fe20000000800 */
[----:B------:R-:W-:Y:S01]  /*40e0*/  @!PT LDS RZ, [RZ] ;  /* 0x00000000fffff984 */ /* 0x000fe20000000800 */
[----:B------:R-:W-:Y:S01]  /*40f0*/  @!PT LDS RZ, [RZ] ;  /* 0x00000000fffff984 */ /* 0x000fe20000000800 */
[----:B------:R1:W-:Y:S06]  /*4100*/  MEMBAR.ALL.CTA ;  /* 0x0000000000007992 */ /* 0x0003ec0000008000 */
[----:B-1----:R-:W1:Y:S01]  /*4110*/  FENCE.VIEW.ASYNC.S ;  /* 0x00000000000073c6 */ /* 0x002e620000000000 */
[----:B----4-:R-:W-:Y:S11]  /*4120*/  LOP3.LUT P0, RZ, R6, 0x1, RZ, 0xc0, !PT ;  /* 0x0000000106ff7812 */ /* 0x010ff6000780c0ff */
[----:B------:R-:W-:Y:S02]  /*4130*/  @!UPT UIADD3 URZ, UPT, UPT, URZ, URZ, URZ ;  /* 0x000000fffffff290 */ /* 0x000fe4000fffe0ff */
[----:B-1----:R-:W-:Y:S01]  /*4140*/  VOTEU.ANY UP3, P0 ;  /* 0x0000000000ff7886 */ /* 0x002fe20000060100 */
[----:B------:R-:W-:Y:S11]  /*4150*/  PLOP3.LUT P0, PT, PT, PT, UP3, 0x80, 0x8 ;  /* 0x000000000008781c */ /* 0x000ff60003f0f038 */
[----:B------:R-:W-:Y:S02]  /*4160*/  @!UPT UIADD3 URZ, UPT, UPT, URZ, URZ, URZ ;  /* 0x000000fffffff290 */ /* 0x000fe4000fffe0ff */
[----:B------:R-:W-:Y:S02]  /*4170*/  @P0 SHF.R.U32.HI R0, RZ, 0x10, R5 ;  /* 0x00000010ff000819 */ /* 0x000fe40000011605 */
[----:B------:R-:W-:Y:S02]  /*4180*/  @P0 MOV R3, R4 ;  /* 0x0000000400030202 */ /* 0x000fe40000000f00 */
[----:B------:R-:W-:Y:S01]  /*4190*/  @P0 R2UR UR4, R0 ;  /* 0x00000000000402ca */ /* 0x000fe200000e0000 */
[----:B------:R-:W-:Y:S01]  /*41a0*/  VIADD R0, R2, 0x80 ;  /* 0x0000008002007836 */ /* 0x000fe20000000000 */
[----:B------:R-:W-:Y:S02]  /*41b0*/  @P0 LOP3.LUT R4, R5, 0xffff, RZ, 0xc0, !PT ;  /* 0x0000ffff05040812 */ /* 0x000fe400078ec0ff */
[----:B------:R-:W-:Y:S02]  /*41c0*/  @P0 R2UR UR8, R3 ;  /* 0x00000000030802ca */ /* 0x000fe400000e0000 */
[----:B------:R-:W-:Y:S02]  /*41d0*/  PRMT R0, RZ, 0x654, R0 ;  /* 0x00000654ff007816 */ /* 0x000fe40000000000 */
[----:B------:R-:W-:Y:S02]  /*41e0*/  @P0 R2UR UR5, R4 ;  /* 0x00000000040502ca */ /* 0x000fe400000e0000 */
[----:B------:R1:W-:Y:S03]  /*41f0*/  SYNCS.ARRIVE.TRANS64.RED.A1T0 RZ, [R0+URZ], RZ ;  /* 0x000000ff00ff79a7 */ /* 0x0003e600081004ff */
[----:B------:R-:W-:Y:S04]  /*4200*/  @UP3 UMOV UR47, UR4 ;  /* 0x00000004002f3c82 */ /* 0x000fe80008000000 */
[----:B------:R-:W-:Y:S04]  /*4210*/  @UP3 UMOV UR23, UR8 ;  /* 0x0000000800173c82 */ /* 0x000fe80008000000 */
[----:B------:R-:W-:Y:S01]  /*4220*/  @UP3 UMOV UR22, UR5 ;  /* 0x0000000500163c82 */ /* 0x000fe20008000000 */
[----:B------:R-:W-:Y:S05]  /*4230*/  BRA.U !UP0, `(.L_x_76) ;  /* 0x0000000108c07547 */ /* 0x000fea000b800000 */
[----:B------:R-:W-:Y:S02]  /*4240*/  UP2UR UR10, UPR, URZ, 0x4 ;  /* 0x00000004ff0a7883 */ /* 0x000fe40008000000 */
[----:B------:R-:W-:Y:S02]  /*4250*/  UISETP.NE.AND UP2, UPT, UR42, 0x1, UPT ;  /* 0x000000012a00788c */ /* 0x000fe4000bf45270 */
[----:B------:R-:W-:Y:S02]  /*4260*/  UISETP.NE.AND UP0, UPT, UR21, 0x1, UPT ;  /* 0x000000011500788c */ /* 0x000fe4000bf05270 */
[----:B------:R-:W-:Y:S02]  /*4270*/  USEL UR4, UR39, UR45, !UP2 ;  /* 0x0000002d27047287 */ /* 0x000fe4000d000000 */
[----:B------:R-:W-:Y:S02]  /*4280*/  UP2UR UR18, UPR, URZ, 0x2 ;  /* 0x00000002ff127883 */ /* 0x000fe40008000000 */
[----:B------:R-:W-:Y:S02]  /*4290*/  UISETP.NE.AND UP1, UPT, UR13, 0x1, UPT ;  /* 0x000000010d00788c */ /* 0x000fe4000bf25270 */
[----:B------:R-:W-:Y:S02]  /*42a0*/  UIMAD.WIDE.U32 UR32, UR22, UR43, URZ ;  /* 0x0000002b162072a5 */ /* 0x000fe4000f8e00ff */
[----:B------:R-:W-:Y:S02]  /*42b0*/  USEL UR9, UR44, UR46, !UP0 ;  /* 0x0000002e2c097287 */ /* 0x000fe4000c000000 */
[----:B---3--:R-:W-:Y:S02]  /*42c0*/  UIMAD.WIDE.U32 UR24, UR4, UR14, URZ ;  /* 0x0000000e041872a5 */ /* 0x008fe4000f8e00ff */
[----:B------:R-:W-:Y:S02]  /*42d0*/  UIMAD.WIDE.U32 UR26, UR23, UR40, URZ ;  /* 0x00000028171a72a5 */ /* 0x000fe4000f8e00ff */
[----:B------:R-:W-:Y:S01]  /*42e0*/  UIMAD.WIDE.U32 UR16, UR9, UR14, URZ ;  /* 0x0000000e091072a5 */ /* 0x000fe2000f8e00ff */
[----:B------:R-:W-:Y:S02]  /*42f0*/  UMOV UR11, UR33 ;  /* 0x00000021000b7c82 */ /* 0x000fe40008000000 */
[----:B------:R-:W-:Y:S01]  /*4300*/  UMOV UR8, UR25 ;  /* 0x0000001900087c82 */ /* 0x000fe20008000000 */
[----:B------:R-:W-:Y:S02]  /*4310*/  USHF.R.U32.HI UR11, URZ, UR37, UR11 ;  /* 0x00000025ff0b7299 */ /* 0x000fe4000801160b */
[----:B------:R-:W-:Y:S02]  /*4320*/  @UP1 USHF.R.U32.HI UR4, URZ, UR15, UR8 ;  /* 0x0000000fff041299 */ /* 0x000fe40008011608 */
[----:B------:R-:W-:Y:S02]  /*4330*/  USEL UR8, UR22, UR11, !UP2 ;  /* 0x0000000b16087287 */ /* 0x000fe4000d000000 */
[----:B------:R-:W-:Y:S02]  /*4340*/  UIMAD UR4, UR13, UR4, URZ ;  /* 0x000000040d0472a4 */ /* 0x000fe4000f8e02ff */
[----:B------:R-:W-:Y:S01]  /*4350*/  UISETP.NE.AND UP2, UPT, UR10, URZ, UPT ;  /* 0x000000ff0a00728c */ /* 0x000fe2000bf45270 */
[----:B------:R-:W-:Y:S01]  /*4360*/  UMOV UR5, UR27 ;  /* 0x0000001b00057c82 */ /* 0x000fe20008000000 */
[----:B------:R-:W-:Y:S01]  /*4370*/  UMOV UR16, UR17 ;  /* 0x0000001100107c82 */ /* 0x000fe20008000000 */
[----:B------:R-:W-:Y:S02]  /*4380*/  USHF.R.U32.HI UR5, URZ, UR41, UR5 ;  /* 0x00000029ff057299 */ /* 0x000fe40008011605 */
[----:B------:R-:W-:Y:S02]  /*4390*/  @UP1 USHF.R.U32.HI UR9, URZ, UR15, UR16 ;  /* 0x0000000fff091299 */ /* 0x000fe40008011610 */
[----:B------:R-:W-:Y:S02]  /*43a0*/  USEL UR5, UR23, UR5, !UP0 ;  /* 0x0000000517057287 */ /* 0x000fe4000c000000 */
[----:B------:R-:W-:Y:S02]  /*43b0*/  UIMAD.WIDE.U32 UR16, UR8, UR14, URZ ;  /* 0x0000000e081072a5 */ /* 0x000fe4000f8e00ff */
[----:B------:R-:W-:Y:S02]  /*43c0*/  UIMAD UR10, UR13, UR9, URZ ;  /* 0x000000090d0a72a4 */ /* 0x000fe4000f8e02ff */
[----:B------:R-:W-:Y:S03]  /*43d0*/  UISETP.GE.AND UP0, UPT, UR8, UR4, UPT ;  /* 0x000000040800728c */ /* 0x000fe6000bf06270 */
[----:B------:R-:W-:Y:S01]  /*43e0*/  UMOV UR4, UR17 ;  /* 0x0000001100047c82 */ /* 0x000fe20008000000 */
[----:B------:R-:W-:Y:S02]  /*43f0*/  UISETP.GE.OR UP0, UPT, UR5, UR10, UP0 ;  /* 0x0000000a0500728c */ /* 0x000fe40008706670 */
[----:B------:R-:W-:Y:S02]  /*4400*/  USHF.R.U32.HI UR4, URZ, UR15, UR4 ;  /* 0x0000000fff047299 */ /* 0x000fe40008011604 */
[----:B------:R-:W-:Y:S02]  /*4410*/  UIMAD.WIDE.U32 UR10, UR5, UR14, URZ ;  /* 0x0000000e050a72a5 */ /* 0x000fe4000f8e00ff */
[----:B------:R-:W-:Y:S04]  /*4420*/  USEL UR12, UR8, UR4, !UP1 ;  /* 0x00000004080c7287 */ /* 0x000fe8000c800000 */
[----:B------:R-:W-:Y:S01]  /*4430*/  UIADD3 UR16, UPT, UPT, -UR12, URZ, URZ ;  /* 0x000000ff0c107290 */ /* 0x000fe2000fffe1ff */
[----:B------:R-:W-:Y:S02]  /*4440*/  @!UP0 UMOV UR4, UR11 ;  /* 0x0000000b00048c82 */ /* 0x000fe40008000000 */
[----:B------:R-:W-:Y:S02]  /*4450*/  @!UP0 USHF.R.U32.HI UR4, URZ, UR15, UR4 ;  /* 0x0000000fff048299 */ /* 0x000fe40008011604 */
[----:B------:R-:W-:Y:S02]  /*4460*/  UIMAD UR10, UR13, UR16, UR8 ;  /* 0x000000100d0a72a4 */ /* 0x000fe4000f8e0208 */
[----:B------:R-:W-:Y:S02]  /*4470*/  @!UP0 USEL UR4, UR5, UR4, !UP1 ;  /* 0x0000000405048287 */ /* 0x000fe4000c800000 */
[----:B------:R-:W-:Y:S02]  /*4480*/  UISETP.NE.AND UP1, UPT, UR18, URZ, UPT ;  /* 0x000000ff1200728c */ /* 0x000fe4000bf25270 */
[----:B------:R-:W-:Y:S02]  /*4490*/  @!UP0 UIMAD UR10, UR9, UR10, UR4 ;  /* 0x0000000a090a82a4 */ /* 0x000fe4000f8e0204 */
[----:B------:R-:W-:Y:S02]  /*44a0*/  @!UP0 UIADD3 UR11, UPT, UPT, UR12, -UR4, URZ ;  /* 0x800000040c0b8290 */ /* 0x000fe4000fffe0ff */
[----:B------:R-:W-:Y:S02]  /*44b0*/  UIADD3 UR9, UPT, UPT, -UR5, URZ, URZ ;  /* 0x000000ff05097290 */ /* 0x000fe4000fffe1ff */
[----:B------:R-:W-:Y:S02]  /*44c0*/  UIADD3 UR4, UPT, UPT, -UR8, URZ, URZ ;  /* 0x000000ff08047290 */ /* 0x000fe4000fffe1ff */
[----:B------:R-:W-:Y:S02]  /*44d0*/  @!UP0 UIMAD UR8, UR11, UR13, UR5 ;  /* 0x0000000d0b0882a4 */ /* 0x000fe4000f8e0205 */
[----:B------:R-:W-:Y:S02]  /*44e0*/  UIMAD UR23, UR21, UR9, UR23 ;  /* 0x00000009151772a4 */ /* 0x000fe4000f8e0217 */
[----:B------:R-:W-:Y:S01]  /*44f0*/  UIMAD UR22, UR42, UR4, UR22 ;  /* 0x000000042a1672a4 */ /* 0x000fe2000f8e0216 */
[----:B------:R-:W-:Y:S02]  /*4500*/  @!UP0 UMOV UR5, UR10 ;  /* 0x0000000a00058c82 */ /* 0x000fe40008000000 */
[----:B------:R-:W-:Y:S02]  /*4510*/  UIMAD UR23, UR5, UR21, UR23 ;  /* 0x00000015051772a4 */ /* 0x000fe4000f8e0217 */
[----:B------:R-:W-:Y:S11]  /*4520*/  UIMAD UR22, UR8, UR42, UR22 ;  /* 0x0000002a081672a4 */ /* 0x000ff6000f8e0216 */
[----:B------:R-:W-:Y:S01]  /*4530*/  @!UPT UIADD3 URZ, UPT, UPT, URZ, URZ, URZ ;  /* 0x000000fffffff290 */ /* 0x000fe2000fffe0ff */
.L_x_76:
[----:B------:R-:W4:Y:S01]  /*4540*/  @!UP4 LDCU.128 UR8, c[0x0][0xb10] ;  /* 0x00016200ff08c7ac */ /* 0x000f220008000c00 */
[----:B------:R-:W-:Y:S04]  /*4550*/  ISETP.NE.U32.AND P0, PT, RZ, UR30, PT ;  /* 0x0000001eff007c0c */ /* 0x000fe8000bf05070 */
[----:B------:R-:W-:Y:S01]  /*4560*/  ISETP.NE.AND.EX P0, PT, RZ, UR31, PT, P0 ;  /* 0x0000001fff007c0c */ /* 0x000fe2000bf05300 */
[----:B------:R-:W2:Y:S01]  /*4570*/  @!UP4 LDCU UR5, c[0x0][0xb0c] ;  /* 0x00016180ff05c7ac */ /* 0x000ea20008000800 */
[----:B----4-:R-:W-:Y:S07]  /*4580*/  UIMAD.WIDE.U32 UR16, UR23, UR8, URZ ;  /* 0x00000008171072a5 */ /* 0x010fee000f8e00ff */
[----:B------:R-:W-:Y:S01]  /*4590*/  @!UP4 UMOV UR4, UR17 ;  /* 0x000000110004cc82 */ /* 0x000fe20008000000 */
[----:B--2---:R-:W-:Y:S02]  /*45a0*/  @!UP4 UISETP.NE.AND UP0, UPT, UR5, 0x1, UPT ;  /* 0x000000010500c88c */ /* 0x004fe4000bf05270 */
[----:B------:R-:W-:Y:S02]  /*45b0*/  @!UP4 USHF.R.U32.HI UR4, URZ, UR9, UR4 ;  /* 0x00000009ff04c299 */ /* 0x000fe40008011604 */
[----:B------:R-:W-:Y:S02]  /*45c0*/  UIMAD.WIDE.U32 UR16, UR22, UR11, URZ ;  /* 0x0000000b161072a5 */ /* 0x000fe4000f8e00ff */
[----:B------:R-:W-:Y:S02]  /*45d0*/  @!UP4 USEL UR8, UR23, UR4, !UP0 ;  /* 0x000000041708c287 */ /* 0x000fe4000c000000 */
[----:B------:R-:W-:Y:S03]  /*45e0*/  @!UP4 UISETP.NE.AND UP0, UPT, UR10, 0x1, UPT ;  /* 0x000000010a00c88c */ /* 0x000fe6000bf05270 */
[----:B------:R-:W-:Y:S02]  /*45f0*/  @!UP4 UMOV UR9, UR17 ;  /* 0x000000110009cc82 */ /* 0x000fe40008000000 */
[----:B------:R-:W2:Y:S02]  /*4600*/  @!UP4 LDCU UR4, c[0x0][0xb20] ;  /* 0x00016400ff04c7ac */ /* 0x000ea40008000800 */
[----:B--2---:R-:W-:Y:S04]  /*4610*/  @!UP4 USHF.R.U32.HI UR4, URZ, UR4, UR9 ;  /* 0x00000004ff04c299 */ /* 0x004fe80008011609 */
[----:B------:R-:W-:Y:S04]  /*4620*/  @!UP4 USEL UR9, UR22, UR4, !UP0 ;  /* 0x000000041609c287 */ /* 0x000fe8000c000000 */
[----:B------:R-:W-:Y:S02]  /*4630*/  @!UP4 UIADD3 UR4, UPT, UPT, -UR8, UR9, URZ ;  /* 0x000000090804c290 */ /* 0x000fe4000fffe1ff */
[----:B------:R-:W-:Y:S02]  /*4640*/  @!UP4 UIADD3 UR8, UPT, UPT, UR8, -UR9, URZ ;  /* 0x800000090808c290 */ /* 0x000fe4000fffe0ff */
[----:B------:R-:W-:Y:S02]  /*4650*/  @!UP4 UIMAD UR23, UR4, UR5, UR23 ;  /* 0x000000050417c2a4 */ /* 0x000fe4000f8e0217 */
[----:B------:R-:W-:Y:S01]  /*4660*/  @!UP4 UIMAD UR22, UR8, UR10, UR22 ;  /* 0x0000000a0816c2a4 */ /* 0x000fe2000f8e0216 */
[----:B------:R-:W-:Y:S11]  /*4670*/  BRA.U UP1, `(.L_x_77) ;  /* 0x0000000101107547 */ /* 0x000ff6000b800000 */
[----:B-1----:R-:W-:Y:S04]  /*4680*/  MOV R0, UR38 ;  /* 0x0000002600007c02 */ /* 0x002fe80008000f00 */
[----:B------:R-:W-:Y:S04]  /*4690*/  SHF.L.U32 R0, R0, 0x1f, RZ ;  /* 0x0000001f00007819 */ /* 0x000fe800000006ff */
[----:B------:R-:W1:Y:S02]  /*46a0*/  SYNCS.PHASECHK.TRANS64.TRYWAIT P1, [UR6+0x68], R0 ;  /* 0x00006800ff0075a7 */ /* 0x000e640008021106 */
[----:B-1----:R-:W-:Y:S05]  /*46b0*/  @!P1 BRA `(.L_x_78) ;  /* 0x0000006000ec9947 */ /* 0x002fea0003800000 */
.L_x_77:
[----:B------:R-:W-:Y:S05]  /*46c0*/  BRA.U !UP5, `(.L_x_79) ;  /* 0x000000010d347547 */ /* 0x000fea000b800000 */
[----:B------:R-:W-:Y:S01]  /*46d0*/  UPLOP3.LUT UP2, UPT, UPT, UPT, UP6, 0x80, 0x8 ;  /* 0x000000000008789c */ /* 0x000fe20003f4f060 */
[----:B-1----:R-:W-:Y:S02]  /*46e0*/  HFMA2 R0, -RZ, RZ, 0, 5.9604644775390625e-08 ;  /* 0x00000001ff007431 */ /* 0x002fe400000001ff */
[----:B------:R-:W-:Y:S03]  /*46f0*/  IMAD.MOV.U32 R244, RZ, RZ, 0x1 ;  /* 0x00000001fff47424 */ /* 0x000fe600078e00ff */
[----:B------:R-:W-:Y:S05]  /*4700*/  PLOP3.LUT P1, PT, PT, PT, UP2, 0x80, 0x8 ;  /* 0x000000000008781c */ /* 0x000fea0003f2f028 */
[----:B------:R-:W1:Y:S01]  /*4710*/  @UP2 LDCU.64 UR8, c[0x0][0x888] ;  /* 0x00011100ff0827ac */ /* 0x000e620008000a00 */
[----:B------:R-:W-:Y:S07]  /*4720*/  @UP2 UIMAD UR4, UR36, UR30, URZ ;  /* 0x0000001e240422a4 */ /* 0x000fee000f8e02ff */
[----:B------:R-:W-:Y:S01]  /*4730*/  @!P1 PRMT R244, R0, 0x7610, R244 ;  /* 0x0000761000f49816 */ /* 0x000fe200000000f4 */
[----:B-1----:R-:W-:Y:S03]  /*4740*/  @UP2 UIMAD.WIDE UR8, UR4, 0x4, UR8 ;  /* 0x00000004040828a5 */ /* 0x002fe6000f8e0208 */
[----:B------:R-:W1:Y:S03]  /*4750*/  @!UP2 LDCU UR4, c[0x0][0x880] ;  /* 0x00011000ff04a7ac */ /* 0x000e660008000800 */
[----:B------:R-:W-:Y:S01]  /*4760*/  IMAD.U32 R2, RZ, RZ, UR8 ;  /* 0x00000008ff027e24 */ /* 0x000fe2000f8e00ff */
[----:B------:R-:W-:Y:S05]  /*4770*/  MOV R3, UR9 ;  /* 0x0000000900037c02 */ /* 0x000fea0008000f00 */
[----:B-----5:R2:W5:Y:S02]  /*4780*/  @P1 LDG.E R137, desc[UR52][R2.64] ;  /* 0x0000003402891981 */ /* 0x020564000c1e1900 */
[----:B-12---:R-:W-:Y:S07]  /*4790*/  @!P1 IMAD.U32 R137, RZ, RZ, UR4 ;  /* 0x00000004ff899e24 */ /* 0x006fee000f8e00ff */
.L_x_79:
[----:B-----5:R-:W-:Y:S01]  /*47a0*/  @!P0 FSETP.EQ.AND P1, PT, R137, RZ, PT ;  /* 0x000000ff8900820b */ /* 0x020fe20003f22000 */
[----:B------:R-:W-:Y:S01]  /*47b0*/  @!UPT UIADD3 URZ, UPT, UPT, URZ, URZ, URZ ;  /* 0x000000fffffff290 */ /* 0x000fe2000fffe0ff */
[----:B------:R-:W-:Y:S11]  /*47c0*/  @!P0 BRA `(.L_x_80) ;  /* 0x0000000000148947 */ /* 0x000ff60003800000 */
[----:B------:R-:W-:Y:S02]  /*47d0*/  LOP3.LUT P0, RZ, R244, 0xff, RZ, 0xc0, !PT ;  /* 0x000000fff4ff7812 */ /* 0x000fe4000780c0ff */
[----:B------:R-:W-:Y:S04]  /*47e0*/  PLOP3.LUT P1, PT, PT, PT, UP2, 0x80, 0x8 ;  /* 0x000000000008781c */ /* 0x000fe80003f2f028 */
[----:B------:R-:W-:Y:S07]  /*47f0*/  PLOP3.LUT P1, PT, P1, PT, PT, 0x8, 0x80 ;  /* 0x000000000080781c */ /* 0x000fee0000f2e170 */
[----:B------:R-:W-:Y:S11]  /*4800*/  @P0 FSETP.EQ.AND P1, PT, R137, RZ, PT ;  /* 0x000000ff8900020b */ /* 0x000ff60003f22000 */
[----:B------:R-:W-:Y:S02]  /*4810*/  @!UPT UIADD3 URZ, UPT, UPT, URZ, URZ, URZ ;  /* 0x000000fffffff290 */ /* 0x000fe4000fffe0ff */
.L_x_80:
[----:B------:R-:W-:Y:S01]  /*4820*/  ULEA UR5, UR29, UR6, 0x3 ;  /* 0x000000061d057291 */ /* 0x000fe2000f8e18ff */
[----:B-1----:R-:W-:Y:S02]  /*4830*/  SHF.L.U32 R2, R9, 0x1f, RZ ;  /* 0x0000001f09027819 */ /* 0x002fe400000006ff */
[----:B------:R-:W-:Y:S01]  /*4840*/  ELECT P0, URZ, PT ;  /* 0x0000000000ff782f */ /* 0x000fe20003800000 */
[----:B------:R-:W-:Y:S05]  /*4850*/  VIADD R0, R8, 0x1 ;  /* 0x0000000108007836 */ /* 0x000fea0000000000 */
[----:B------:R-:W1:Y:S02]  /*4860*/  SYNCS.PHASECHK.TRANS64.TRYWAIT P2, [UR5+0x50], R2 ;  /* 0x00005002ff0075a7 */ /* 0x000e640008041105 */
[----:B-1----:R-:W-:Y:S05]  /*4870*/  @!P2 BRA `(.L_x_81) ;  /* 0x000000600094a947 */ /* 0x002fea0003800000 */
.L_x_153:
[----:B------:R-:W-:Y:S01]  /*4880*/  PLOP3.LUT P0, PT, P1, P0, PT, 0xf2, 0x2f ;  /* 0x00000000002f781c */ /* 0x000fe20000f01e72 */
[----:B------:R-:W-:Y:S01]  /*4890*/  UIADD3 UR33, UPT, UPT, UR5, 0x40, URZ ;  /* 0x0000004005217890 */ /* 0x000fe2000fffe0ff */
[----:B------:R-:W-:Y:S01]  /*48a0*/  ISETP.NE.AND P1, PT, R0, 0x2, PT ;  /* 0x000000020000780c */ /* 0x000fe20003f25270 */
[----:B------:R-:W-:Y:S01]  /*48b0*/  UMOV UR20, UR36 ;  /* 0x0000002400147c82 */ /* 0x000fe20008000000 */
[----:B------:R-:W-:Y:S01]  /*48c0*/  UMOV UR28, UR36 ;  /* 0x00000024001c7c82 */ /* 0x000fe20008000000 */
[----:B------:R-:W-:Y:S01]  /*48d0*/  UMOV UR12, UR36 ;  /* 0x00000024000c7c82 */ /* 0x000fe20008000000 */
[----:B-1----:R-:W-:Y:S02]  /*48e0*/  SEL R2, RZ, 0x1, P1 ;  /* 0x00000001ff027807 */ /* 0x002fe40000800000 */
[----:B------:R-:W-:Y:S01]  /*48f0*/  UMOV UR17, UR33 ;  /* 0x0000002100117c82 */ /* 0x000fe20008000000 */
[----:B------:R-:W-:Y:S01]  /*4900*/  UMOV UR25, UR33 ;  /* 0x0000002100197c82 */ /* 0x000fe20008000000 */
[----:B------:R-:W-:Y:S01]  /*4910*/  UMOV UR9, UR33 ;  /* 0x0000002100097c82 */ /* 0x000fe20008000000 */
[----:B------:R-:W-:Y:S02]  /*4920*/  LOP3.LUT R10, R10, R2, RZ, 0x3c, !PT ;  /* 0x000000020a0a7212 */ /* 0x000fe400078e3cff */
[----:B------:R-:W-:Y:S01]  /*4930*/  VOTEU.ALL UP0, P0 ;  /* 0x0000000000ff7886 */ /* 0x000fe20000000000 */
[----:B------:R-:W-:Y:S04]  /*4940*/  SEL R8, R0, RZ, P1 ;  /* 0x000000ff00087207 */ /* 0x000fe80000800000 */
[----:B------:R-:W-:Y:S02]  /*4950*/  @!UP0 UIADD3 UR56, UP1, UPT, UR50, 0x580, URZ ;  /* 0x0000058032388890 */ /* 0x000fe4000ff3e0ff */
[----:B------:R-:W-:Y:S02]  /*4960*/  @!UP0 UIMAD UR4, UR29, 0x7800, UR6 ;  /* 0x000078001d0488a4 */ /* 0x000fe4000f8e0206 */
[----:B------:R-:W-:Y:S02]  /*4970*/  @!UP0 UIADD3.X UR57, UPT, UPT, URZ, UR51, URZ, UP1, !UPT ;  /* 0x00000033ff398290 */ /* 0x000fe40008ffe4ff */
[----:B------:R-:W-:Y:S02]  /*4980*/  @!UP0 USHF.L.U32 UR35, UR55, 0x6, URZ ;  /* 0x0000000637238899 */ /* 0x000fe400080006ff */
[----:B------:R-:W-:Y:S02]  /*4990*/  @!UP0 UIMAD UR34, UR54, 0xf0, URZ ;  /* 0x000000f0362288a4 */ /* 0x000fe4000f8e02ff */
[----:B------:R-:W-:Y:S01]  /*49a0*/  @!UP0 UIADD3 UR32, UPT, UPT, UR4, 0x200, URZ ;  /* 0x0000020004208890 */ /* 0x000fe2000fffe0ff */
[----:B------:R-:W-:Y:S01]  /*49b0*/  VOTEU.ALL UP1, P0 ;  /* 0x0000000000ff7886 */ /* 0x000fe20000020000 */
[----:B------:R-:W-:Y:S01]  /*49c0*/  UMOV UR54, 0x0 ;  /* 0x0000000000367882 */ /* 0x000fe20000000000 */
[----:B------:R-:W-:Y:S01]  /*49d0*/  UMOV UR55, 0x10000000 ;  /* 0x1000000000377882 */ /* 0x000fe20000000000 */
[----:B------:R-:W-:Y:S02]  /*49e0*/  @!UP0 UIADD3 UR18, UPT, UPT, UR34, 0x10, URZ ;  /* 0x0000001022128890 */ /* 0x000fe4000fffe0ff */
[----:B------:R-:W-:Y:S03]  /*49f0*/  @!UP0 UIADD3 UR16, UPT, UPT, UR4, 0xa00, URZ ;  /* 0x00000a0004108890 */ /* 0x000fe6000fffe0ff */
[----:B------:R1:W-:Y:S01]  /*4a00*/  @!UP1 UTMALDG.3D [UR32], [UR56], desc[UR54] ;  /* 0x00003620380095b4 */ /* 0x0003e20008011000 */
[----:B------:R-:W-:Y:S01]  /*4a10*/  VOTEU.ALL UP1, P0 ;  /* 0x0000000000ff7886 */ /* 0x000fe20000020000 */
[----:B------:R-:W-:Y:S01]  /*4a20*/  UMOV UR19, UR35 ;  /* 0x0000002300137c82 */ /* 0x000fe20008000000 */
[----:B------:R-:W-:Y:S02]  /*4a30*/  @!UP0 UIADD3 UR26, UPT, UPT, UR34, 0x20, URZ ;  /* 0x00000020221a8890 */ /* 0x000fe4000fffe0ff */
[----:B------:R-:W-:Y:S01]  /*4a40*/  @!UP0 UIADD3 UR24, UPT, UPT, UR4, 0x1200, URZ ;  /* 0x0000120004188890 */ /* 0x000fe2000fffe0ff */
[----:B------:R-:W-:Y:S01]  /*4a50*/  UMOV UR27, UR35 ;  /* 0x00000023001b7c82 */ /* 0x000fe20008000000 */
[----:B------:R2:W-:Y:S01]  /*4a60*/  @!UP1 UTMALDG.3D [UR16], [UR56], desc[UR54] ;  /* 0x00003610380095b4 */ /* 0x0005e20008011000 */
[----:B------:R-:W-:Y:S01]  /*4a70*/  VOTEU.ALL UP1, P0 ;  /* 0x0000000000ff7886 */ /* 0x000fe20000020000 */
[----:B------:R-:W-:Y:S02]  /*4a80*/  @!UP0 UIADD3 UR10, UPT, UPT, UR34, 0x30, URZ ;  /* 0x00000030220a8890 */ /* 0x000fe4000fffe0ff */
[----:B------:R-:W-:Y:S01]  /*4a90*/  @!UP0 UIADD3 UR8, UPT, UPT, UR4, 0x1a00, URZ ;  /* 0x00001a0004088890 */ /* 0x000fe2000fffe0ff */
[----:B------:R-:W-:Y:S01]  /*4aa0*/  UMOV UR11, UR35 ;  /* 0x00000023000b7c82 */ /* 0x000fe20008000000 */
[----:B------:R-:W-:Y:S01]  /*4ab0*/  UIADD3 UR29, UPT, UPT, UR29, 0x1, URZ ;  /* 0x000000011d1d7890 */ /* 0x000fe2000fffe0ff */
[----:B------:R4:W-:Y:S01]  /*4ac0*/  @!UP1 UTMALDG.3D [UR24], [UR56], desc[UR54] ;  /* 0x00003618380095b4 */ /* 0x0009e20008011000 */
[----:B------:R-:W-:Y:S05]  /*4ad0*/  VOTEU.ALL UP1, P0 ;  /* 0x0000000000ff7886 */ /* 0x000fea0000020000 */
[----:B------:R5:W-:Y:S01]  /*4ae0*/  @!UP1 UTMALDG.3D [UR8], [UR56], desc[UR54] ;  /* 0x00003608380095b4 */ /* 0x000be20008011000 */
[----:B------:R-:W-:Y:S01]  /*4af0*/  VOTEU.ALL UP1, P0 ;  /* 0x0000000000ff7886 */ /* 0x000fe20000020000 */
[----:B-1----:R-:W-:Y:S01]  /*4b00*/  UPRMT UR33, UR7, 0x654, UR33 ;  /* 0x0000065407217896 */ /* 0x002fe20008000021 */
[----:B------:R-:W-:Y:S01]  /*4b10*/  UMOV UR36, UR47 ;  /* 0x0000002f00247c82 */ /* 0x000fe20008000000 */
[----:B--2---:R-:W-:Y:S02]  /*4b20*/  @!UP0 UIADD3 UR18, UPT, UPT, UR34, 0x40, URZ ;  /* 0x0000004022128890 */ /* 0x004fe4000fffe0ff */
[----:B------:R-:W-:Y:S02]  /*4b30*/  @!UP0 UIADD3 UR16, UPT, UPT, UR4, 0x2200, URZ ;  /* 0x0000220004108890 */ /* 0x000fe4000fffe0ff */
[----:B----4-:R-:W-:Y:S02]  /*4b40*/  @!UP0 UIADD3 UR26, UPT, UPT, UR34, 0x50, URZ ;  /* 0x00000050221a8890 */ /* 0x010fe4000fffe0ff */
[----:B------:R-:W-:Y:S05]  /*4b50*/  @!UP0 UIADD3 UR24, UPT, UPT, UR4, 0x2a00, URZ ;  /* 0x00002a0004188890 */ /* 0x000fea000fffe0ff */
[----:B------:R1:W-:Y:S01]  /*4b60*/  @!UP1 UTMALDG.3D [UR16], [UR56], desc[UR54] ;  /* 0x00003610380095b4 */ /* 0x0003e20008011000 */
[----:B------:R-:W-:Y:S01]  /*4b70*/  VOTEU.ALL UP1, P0 ;  /* 0x0000000000ff7886 */ /* 0x000fe20000020000 */
[----:B-----5:R-:W-:Y:S02]  /*4b80*/  @!UP0 UIADD3 UR10, UPT, UPT, UR34, 0x60, URZ ;  /* 0x00000060220a8890 */ /* 0x020fe4000fffe0ff */
[----:B------:R-:W-:Y:S02]  /*4b90*/  @!UP0 UIADD3 UR8, UPT, UPT, UR4, 0x3200, URZ ;  /* 0x0000320004088890 */ /* 0x000fe4000fffe0ff */
[----:B------:R2:W-:Y:S01]  /*4ba0*/  @!UP1 UTMALDG.3D [UR24], [UR56], desc[UR54] ;  /* 0x00003618380095b4 */ /* 0x0005e20008011000 */
[----:B------:R-:W-:Y:S06]  /*4bb0*/  VOTEU.ALL UP1, P0 ;  /* 0x0000000000ff7886 */ /* 0x000fec0000020000 */
[----:B------:R4:W-:Y:S01]  /*4bc0*/  @!UP1 UTMALDG.3D [UR8], [UR56], desc[UR54] ;  /* 0x00003608380095b4 */ /* 0x0009e20008011000 */
[----:B------:R-:W-:Y:S01]  /*4bd0*/  VOTEU.ALL UP1, P0 ;  /* 0x0000000000ff7886 */ /* 0x000fe20000020000 */
[----:B-1----:R-:W-:Y:S02]  /*4be0*/  @!UP0 UIADD3 UR18, UPT, UPT, UR34, 0x70, URZ ;  /* 0x0000007022128890 */ /* 0x002fe4000fffe0ff */
[----:B------:R-:W-:Y:S02]  /*4bf0*/  @!UP0 UIADD3 UR16, UPT, UPT, UR4, 0x3a00, URZ ;  /* 0x00003a0004108890 */ /* 0x000fe4000fffe0ff */
[----:B--2---:R-:W-:Y:S02]  /*4c00*/  @!UP0 UIADD3 UR26, UPT, UPT, UR34, 0x80, URZ ;  /* 0x00000080221a8890 */ /* 0x004fe4000fffe0ff */
[----:B------:R-:W-:Y:S05]  /*4c10*/  @!UP0 UIADD3 UR24, UPT, UPT, UR4, 0x4200, URZ ;  /* 0x0000420004188890 */ /* 0x000fea000fffe0ff */
[----:B------:R1:W-:Y:S01]  /*4c20*/  @!UP1 UTMALDG.3D [UR16], [UR56], desc[UR54] ;  /* 0x00003610380095b4 */ /* 0x0003e20008011000 */
[----:B------:R-:W-:Y:S01]  /*4c30*/  VOTEU.ALL UP1, P0 ;  /* 0x0000000000ff7886 */ /* 0x000fe20000020000 */
[----:B----4-:R-:W-:Y:S02]  /*4c40*/  @!UP0 UIADD3 UR10, UPT, UPT, UR34, 0x90, URZ ;  /* 0x00000090220a8890 */ /* 0x010fe4000fffe0ff */
        /* <DEDUP_REMOVED lines=13> */
[----:B------:R-:W-:Y:S01]  /*4d20*/  @!UP1 UTMALDG.3D [UR24], [UR56], desc[UR54] ;  /* 0x00003618380095b4 */ /* 0x000fe20008011000 */
[----:B------:R-:W-:Y:S06]  /*4d30*/  VOTEU.ALL UP1, P0 ;  /* 0x0000000000ff7886 */ /* 0x000fec0000020000 */
[----:B------:R2:W-:Y:S01]  /*4d40*/  @!UP1 UTMALDG.3D [UR8], [UR56], desc[UR54] ;  /* 0x00003608380095b4 */ /* 0x0005e20008011000 */
[----:B------:R-:W-:Y:S02]  /*4d50*/  UPLOP3.LUT UP1, UPT, UPT, UPT, UPT, 0x80, 0x8 ;  /* 0x000000000008789c */ /* 0x000fe40003f2f070 */
[----:B-1----:R-:W-:Y:S02]  /*4d60*/  @!UP0 UIADD3 UR18, UPT, UPT, UR34, 0xd0, URZ ;  /* 0x000000d022128890 */ /* 0x002fe4000fffe0ff */
[----:B------:R-:W-:Y:S02]  /*4d70*/  @!UP0 UIADD3 UR16, UPT, UPT, UR4, 0x6a00, URZ ;  /* 0x00006a0004108890 */ /* 0x000fe4000fffe0ff */
[----:B--2---:R-:W-:Y:S02]  /*4d80*/  @!UP0 UIADD3 UR10, UPT, UPT, UR34, 0xe0, URZ ;  /* 0x000000e0220a8890 */ /* 0x004fe4000fffe0ff */
[----:B------:R-:W-:Y:S01]  /*4d90*/  @!UP0 UIADD3 UR8, UPT, UPT, UR4, 0x7200, URZ ;  /* 0x0000720004088890 */ /* 0x000fe2000fffe0ff */
[----:B------:R-:W-:Y:S05]  /*4da0*/  VOTEU.ALL UP0, P0 ;  /* 0x0000000000ff7886 */ /* 0x000fea0000000000 */
[----:B------:R-:W-:Y:S01]  /*4db0*/  @!UP0 UTMALDG.3D [UR16], [UR56], desc[UR54] ;  /* 0x00003610380085b4 */ /* 0x000fe20008011000 */
[----:B------:R-:W-:Y:S04]  /*4dc0*/  UISETP.NE.AND UP0, UPT, UR29, 0x2, UPT ;  /* 0x000000021d00788c */ /* 0x000fe8000bf05270 */
[----:B------:R-:W-:Y:S02]  /*4dd0*/  USEL UR4, URZ, 0x1, UP0 ;  /* 0x00000001ff047887 */ /* 0x000fe40008000000 */
[----:B------:R-:W-:Y:S02]  /*4de0*/  USEL UR29, UR29, URZ, UP0 ;  /* 0x000000ff1d1d7287 */ /* 0x000fe40008000000 */
[----:B------:R-:W-:Y:S02]  /*4df0*/  VOTEU.ALL UP0, P0 ;  /* 0x0000000000ff7886 */ /* 0x000fe40000000000 */
[----:B------:R-:W-:Y:S03]  /*4e00*/  LOP3.LUT R9, R9, UR4, RZ, 0x3c, !PT ;  /* 0x0000000409097c12 */ /* 0x000fe6000f8e3cff */
[----:B------:R1:W-:Y:S01]  /*4e10*/  @!UP0 UTMALDG.3D [UR8], [UR56], desc[UR54] ;  /* 0x00003608380085b4 */ /* 0x0003e20008011000 */
[----:B------:R4:W-:Y:S01]  /*4e20*/  @!P0 SYNCS.ARRIVE.TRANS64.RED.A0TR RZ, [UR5+0x40], R11 ;  /* 0x0000400bffff89a7 */ /* 0x0009e20008300405 */
[----:B------:R-:W-:Y:S01]  /*4e30*/  SYNCS.ARRIVE.TRANS64.RED.A1T0 RZ, [UR33], RZ ;  /* 0x000000ffffff79a7 */ /* 0x000fe20008100421 */
[----:B-1----:R-:W-:Y:S02]  /*4e40*/  UIADD3 UR54, UPT, UPT, UR22, UR48, URZ ;  /* 0x0000003016367290 */ /* 0x002fe4000fffe0ff */
[----:B------:R-:W-:Y:S01]  /*4e50*/  UIADD3 UR55, UPT, UPT, UR23, UR49, URZ ;  /* 0x0000003117377290 */ /* 0x000fe2000fffe0ff */
[----:B------:R-:W-:Y:S11]  /*4e60*/  BRA.U UP3, `(.L_x_82) ;  /* 0xfffffff103787547 */ /* 0x000ff6000b83ffff */
[----:B------:R-:W-:Y:S01]  /*4e70*/  UIADD3 UR6, UPT, UPT, UR6, 0x50, URZ ;  /* 0x0000005006067890 */ /* 0x000fe2000fffe0ff */
[----:B------:R-:W-:-:S03]  /*4e80*/  SHF.L.U32 R0, R9, 0x1f, RZ ;  /* 0x0000001f09007819 */ /* 0x000fc600000006ff */
[----:B------:R-:W-:-:S09]  /*4e90*/  ULEA UR4, UR29, UR6, 0x3 ;  /* 0x000000061d047291 */ /* 0x000fd2000f8e18ff */
[----:B------:R-:W1:Y:S02]  /*4ea0*/  SYNCS.PHASECHK.TRANS64.TRYWAIT P0, [UR4], R0 ;  /* 0x00000000ff0075a7 */ /* 0x000e640008001104 */
[----:B-1----:R-:W-:Y:S05]  /*4eb0*/  @!P0 BRA `(.L_x_83) ;  /* 0x0000005c001c8947 */ /* 0x002fea0003800000 */
.L_x_155:
        /* <DEDUP_REMOVED lines=8> */
.L_x_84:
[----:B-1----:R1:W2:Y:S02]  /*4f40*/  SYNCS.PHASECHK.TRANS64.TRYWAIT P0, [R0+URZ], R2 ;  /* 0x00000002000075a7 */ /* 0x0022a400080011ff */
[----:B--2---:R-:W-:Y:S05]  /*4f50*/  @!P0 NANOSLEEP.SYNCS 0x989680 ;  /* 0x009896800000895d */ /* 0x004fea0003900000 */
[----:B------:R-:W2:Y:S02]  /*4f60*/  @!P0 SYNCS.PHASECHK.TRANS64 P0, [R0+URZ], R2 ;  /* 0x00000002000085a7 */ /* 0x000ea400080010ff */
[----:B--23--:R-:W-:Y:S05]  /*4f70*/  @P0 EXIT ;  /* 0x000000000000094d */ /* 0x00cfea0003800000 */
[----:B------:R-:W-:Y:S05]  /*4f80*/  BRA `(.L_x_84) ;  /* 0xfffffffc00ec7947 */ /* 0x000fea000383ffff */
.L_x_74:
[----:B------:R-:W-:-:S06]  /*4f90*/  UISETP.GE.AND UP0, UPT, UR5, 0x4, UPT ;  /* 0x000000040500788c */ /* 0x000fcc000bf06270 */
[----:B------:R-:W-:-:S13]  /*4fa0*/  PLOP3.LUT P0, PT, PT, PT, UP0, 0x80, 0x8 ;  /* 0x000000000008781c */ /* 0x000fda0003f0f008 */
[----:B------:R-:W-:Y:S05]  /*4fb0*/  @!P0 EXIT ;  /* 0x000000000000894d */ /* 0x000fea0003800000 */
[----:B------:R-:W-:Y:S01]  /*4fc0*/  BAR.SYNC.DEFER_BLOCKING 0x6, 0xa0 ;  /* 0x0182800000007b1d */ /* 0x000fe20000010000 */
[----:B------:R-:W-:-:S05]  /*4fd0*/  IMAD.U32 R0, R6, 0x10000, RZ ;  /* 0x0001000006007824 */ /* 0x000fca00078e00ff */
[----:B------:R-:W-:Y:S01]  /*4fe0*/  UMOV UR4, 0x400 ;  /* 0x0000040000047882 */ /* 0x000fe20000000000 */
[----:B------:R-:W-:Y:S01]  /*4ff0*/  LOP3.LUT R0, R0, 0x600000, RZ, 0xc0, !PT ;  /* 0x0060000000007812 */ /* 0x000fe200078ec0ff */
[----:B------:R-:W-:Y:S01]  /*5000*/  ULEA UR4, UR7, UR4, 0x18 ;  /* 0x0000000407047291 */ /* 0x000fe2000f8ec0ff */
[----:B------:R-:W-:Y:S01]  /*5010*/  UMOV UR5, URZ ;  /* 0x000000ff00057c82 */ /* 0x000fe20008000000 */
[----:B------:R-:W-:Y:S01]  /*5020*/  UMOV UR6, URZ ;  /* 0x000000ff00067c82 */ /* 0x000fe20008000000 */
[----:B------:R-:W-:Y:S01]  /*5030*/  MOV R2, UR5 ;  /* 0x0000000500027c02 */ /* 0x000fe20008000f00 */
[----:B------:R-:W-:Y:S01]  /*5040*/  IMAD.U32 R249, RZ, RZ, UR5 ;  /* 0x00000005fff97e24 */ /* 0x000fe2000f8e00ff */
[----:B------:R-:W1:Y:S01]  /*5050*/  LDCU UR40, c[0x0][0xb0c] ;  /* 0x00016180ff2877ac */ /* 0x000e620008000800 */
[----:B------:R-:W-:Y:S02]  /*5060*/  IMAD.U32 R245, RZ, RZ, UR6 ;  /* 0x00000006fff57e24 */ /* 0x000fe4000f8e00ff */
[----:B------:R-:W-:Y:S01]  /*5070*/  STL [R1+0x4], R2 ;  /* 0x0000040201007387 */ /* 0x000fe20000100800 */
[----:B------:R-:W2:Y:S01]  /*5080*/  LDCU UR37, c[0x0][0xb30] ;  /* 0x00016600ff2577ac */ /* 0x000ea20008000800 */
[----:B------:R-:W3:Y:S02]  /*5090*/  LDCU.64 UR50, c[0x0][0x888] ;  /* 0x00011100ff3277ac */ /* 0x000ee40008000a00 */
[----:B------:R-:W4:Y:S01]  /*50a0*/  LDS R16, [UR4+0x120] ;  /* 0x00012004ff107984 */ /* 0x000f220008000800 */
[----:B------:R-:W-:Y:S01]  /*50b0*/  UMOV UR4, 0x1 ;  /* 0x0000000100047882 */ /* 0x000fe20000000000 */
[----:B------:R-:W1:Y:S01]  /*50c0*/  LDCU.64 UR38, c[0x0][0xb28] ;  /* 0x00016500ff2677ac */ /* 0x000e620008000a00 */
[----:B------:R-:W-:Y:S01]  /*50d0*/  MOV R250, UR4 ;  /* 0x0000000400fa7c02 */ /* 0x000fe20008000f00 */
[----:B------:R-:W-:Y:S01]  /*50e0*/  UMOV UR4, URZ ;  /* 0x000000ff00047c82 */ /* 0x000fe20008000000 */
[----:B------:R-:W1:Y:S01]  /*50f0*/  LDCU.128 UR44, c[0x0][0xb10] ;  /* 0x00016200ff2c77ac */ /* 0x000e620008000c00 */
[----:B------:R-:W-:Y:S01]  /*5100*/  MOV R248, UR4 ;  /* 0x0000000400f87c02 */ /* 0x000fe20008000f00 */
[----:B------:R-:W-:Y:S01]  /*5110*/  UMOV UR43, URZ ;  /* 0x000000ff002b7c82 */ /* 0x000fe20008000000 */
[----:B------:R-:W-:Y:S01]  /*5120*/  UMOV UR15, URZ ;  /* 0x000000ff000f7c82 */ /* 0x000fe20008000000 */
[----:B----4-:R-:W-:Y:S01]  /*5130*/  IMAD.IADD R16, R16, 0x1, R0 ;  /* 0x0000000110107824 */ /* 0x010fe200078e0200 */
[----:B------:R-:W-:-:S05]  /*5140*/  MOV R0, UR4 ;  /* 0x0000000400007c02 */ /* 0x000fca0008000f00 */
[----:B-123--:R4:W-:Y:S02]  /*5150*/  STL [R1], R0 ;  /* 0x0000000001007387 */ /* 0x00e9e40000100800 */
.L_x_118:
[----:B------:R-:W1:Y:S01]  /*5160*/  S2UR UR56, SR_CgaCtaId ;  /* 0x00000000003879c3 */ /* 0x000e620000008800 */
[----:B------:R-:W-:Y:S01]  /*5170*/  R2UR UR4, R248 ;  /* 0x00000000f80472ca */ /* 0x000fe200000e0000 */
[----:B------:R-:W-:Y:S11]  /*5180*/  UMOV UR57, 0x400 ;  /* 0x0000040000397882 */ /* 0x000ff60000000000 */
[----:B------:R-:W-:Y:S01]  /*5190*/  @!UPT UIADD3 URZ, UPT, UPT, URZ, URZ, URZ ;  /* 0x000000fffffff290 */ /* 0x000fe2000fffe0ff */
[----:B----4-:R-:W-:Y:S05]  /*51a0*/  IMAD.U32 R0, RZ, RZ, UR4 ;  /* 0x00000004ff007e24 */ /* 0x010fea000f8e00ff */
[----:B------:R-:W-:Y:S01]  /*51b0*/  SHF.L.U32 R0, R0, 0x1f, RZ ;  /* 0x0000001f00007819 */ /* 0x000fe200000006ff */
[----:B-1----:R-:W-:Y:S04]  /*51c0*/  ULEA UR57, UR56, UR57, 0x18 ;  /* 0x0000003938397291 */ /* 0x002fe8000f8ec0ff */
[----:B------:R-:W-:Y:S09]  /*51d0*/  ULEA UR5, UR15, UR57, 0x3 ;  /* 0x000000390f057291 */ /* 0x000ff2000f8e18ff */
[----:B------:R-:W1:Y:S02]  /*51e0*/  SYNCS.PHASECHK.TRANS64.TRYWAIT P0, [UR5+0x70], R0 ;  /* 0x00007000ff0075a7 */ /* 0x000e640008001105 */
[----:B-1---5:R-:W-:Y:S05]  /*51f0*/  @!P0 BRA `(.L_x_85) ;  /* 0x0000005800648947 */ /* 0x022fea0003800000 */
.L_x_157:
[----:B------:R-:W-:Y:S01]  /*5200*/  ULEA UR4, UR15, UR57, 0x4 ;  /* 0x000000390f047291 */ /* 0x000fe2000f8e20ff */
[----:B------:R-:W-:Y:S01]  /*5210*/  R2UR UR9, R251 ;  /* 0x00000000fb0972ca */ /* 0x000fe200000e0000 */
[----:B------:R-:W-:Y:S01]  /*5220*/  UIADD3 UR5, UPT, UPT, UR5, 0x80, URZ ;  /* 0x0000008005057890 */ /* 0x000fe2000fffe0ff */
[----:B------:R-:W2:Y:S03]  /*5230*/  LDCU UR6, c[0x0][0xb24] ;  /* 0x00016480ff0677ac */ /* 0x000ea60008000800 */
[----:B------:R-:W-:Y:S03]  /*5240*/  UPRMT UR5, URZ, 0x654, UR5 ;  /* 0x00000654ff057896 */ /* 0x000fe60008000005 */
[----:B------:R-:W3:Y:S01]  /*5250*/  LDS.128 R4, [UR4+0x100] ;  /* 0x00010004ff047984 */ /* 0x000ee20008000c00 */
[----:B------:R-:W-:Y:S01]  /*5260*/  @!PT LDS RZ, [RZ] ;  /* 0x00000000fffff984 */ /* 0x000fe20000000800 */
[----:B------:R-:W-:Y:S01]  /*5270*/  @!PT LDS RZ, [RZ] ;  /* 0x00000000fffff984 */ /* 0x000fe20000000800 */
[----:B------:R-:W-:Y:S01]  /*5280*/  @!PT LDS RZ, [RZ] ;  /* 0x00000000fffff984 */ /* 0x000fe20000000800 */
[----:B------:R-:W-:Y:S01]  /*5290*/  @!PT LDS RZ, [RZ] ;  /* 0x00000000fffff984 */ /* 0x000fe20000000800 */
[----:B------:R4:W-:Y:S07]  /*52a0*/  MEMBAR.ALL.CTA ;  /* 0x0000000000007992 */ /* 0x0009ee0000008000 */
[----:B----4-:R-:W4:Y:S02]  /*52b0*/  FENCE.VIEW.ASYNC.S ;  /* 0x00000000000073c6 */ /* 0x010f240000000000 */
[----:B----4-:R-:W-:Y:S01]  /*52c0*/  SYNCS.ARRIVE.TRANS64.RED.A1T0 RZ, [UR5], RZ ;  /* 0x000000ffffff79a7 */ /* 0x010fe20008100405 */
[----:B---3--:R-:W-:Y:S01]  /*52d0*/  LOP3.LUT P0, RZ, R6, 0x1, RZ, 0xc0, !PT ;  /* 0x0000000106ff7812 */ /* 0x008fe2000780c0ff */
[----:B--2---:R-:W-:Y:S11]  /*52e0*/  UISETP.GE.AND UP0, UPT, UR6, 0x1, UPT ;  /* 0x000000010600788c */ /* 0x004ff6000bf06270 */
[----:B------:R-:W-:Y:S01]  /*52f0*/  @!UPT UIADD3 URZ, UPT, UPT, URZ, URZ, URZ ;  /* 0x000000fffffff290 */ /* 0x000fe2000fffe0ff */
[----:B------:R-:W-:Y:S01]  /*5300*/  VOTEU.ANY UP1, P0 ;  /* 0x0000000000ff7886 */ /* 0x000fe20000020100 */
[----:B------:R-:W-:Y:S01]  /*5310*/  PLOP3.LUT P0, PT, PT, PT, UP1, 0x80, 0x8 ;  /* 0x000000000008781c */ /* 0x000fe20003f0f018 */
[----:B------:R-:W-:Y:S06]  /*5320*/  UP2UR UR4, UPR, URZ, 0x2 ;  /* 0x00000002ff047883 */ /* 0x000fec0008000000 */
[----:B------:R-:W-:Y:S05]  /*5330*/  IMAD.U32 R3, RZ, RZ, UR4 ;  /* 0x00000004ff037e24 */ /* 0x000fea000f8e00ff */
[----:B------:R2:W-:Y:S01]  /*5340*/  STL [R1+0xc], R3 ;  /* 0x00000c0301007387 */ /* 0x0005e20000100800 */
[----:B-1----:R-:W-:Y:S02]  /*5350*/  @P0 SHF.R.U32.HI R0, RZ, 0x10, R5 ;  /* 0x00000010ff000819 */ /* 0x002fe40000011605 */
[----:B------:R-:W-:Y:S02]  /*5360*/  @P0 MOV R2, R4 ;  /* 0x0000000400020202 */ /* 0x000fe40000000f00 */
[----:B------:R-:W-:Y:S02]  /*5370*/  @P0 R2UR UR4, R0 ;  /* 0x00000000000402ca */ /* 0x000fe400000e0000 */
[----:B------:R-:W-:Y:S02]  /*5380*/  @P0 LOP3.LUT R4, R5, 0xffff, RZ, 0xc0, !PT ;  /* 0x0000ffff05040812 */ /* 0x000fe400078ec0ff */
[----:B------:R-:W-:Y:S02]  /*5390*/  @P0 R2UR UR8, R2 ;  /* 0x00000000020802ca */ /* 0x000fe400000e0000 */
[----:B------:R-:W-:Y:S07]  /*53a0*/  @P0 R2UR UR7, R4 ;  /* 0x00000000040702ca */ /* 0x000fee00000e0000 */
[----:B------:R-:W-:Y:S02]  /*53b0*/  @UP1 UMOV UR9, UR4 ;  /* 0x0000000400091c82 */ /* 0x000fe40008000000 */
[----:B------:R-:W-:Y:S02]  /*53c0*/  IMAD.U32 R251, RZ, RZ, UR9 ;  /* 0x00000009fffb7e24 */ /* 0x000fe4000f8e00ff */
[----:B------:R-:W-:Y:S02]  /*53d0*/  @UP1 UMOV UR42, UR8 ;  /* 0x00000008002a1c82 */ /* 0x000fe40008000000 */
[----:B------:R-:W-:Y:S01]  /*53e0*/  @UP1 UMOV UR41, UR7 ;  /* 0x0000000700291c82 */ /* 0x000fe20008000000 */
[----:B--2---:R-:W-:Y:S05]  /*53f0*/  BRA.U !UP0, `(.L_x_86) ;  /* 0x0000000108cc7547 */ /* 0x004fea000b800000 */
[----:B------:R-:W1:Y:S01]  /*5400*/  LDCU UR7, c[0x0][0xb20] ;  /* 0x00016400ff0777ac */ /* 0x000e620008000800 */
[----:B------:R-:W2:Y:S01]  /*5410*/  LDCU UR9, c[0x0][0x370] ;  /* 0x00006e00ff0977ac */ /* 0x000ea20008000800 */
[----:B------:R-:W3:Y:S01]  /*5420*/  LDCU UR4, c[0x0][0x374] ;  /* 0x00006e80ff0477ac */ /* 0x000ee20008000800 */
[----:B------:R-:W-:Y:S02]  /*5430*/  UISETP.NE.AND UP0, UPT, UR46, 0x1, UPT ;  /* 0x000000012e00788c */ /* 0x000fe4000bf05270 */
[----:B------:R-:W-:Y:S02]  /*5440*/  UISETP.NE.AND UP1, UPT, UR40, 0x1, UPT ;  /* 0x000000012800788c */ /* 0x000fe4000bf25270 */
[----:B------:R-:W-:Y:S02]  /*5450*/  UIMAD.WIDE.U32 UR10, UR41, UR47, URZ ;  /* 0x0000002f290a72a5 */ /* 0x000fe4000f8e00ff */
[----:B------:R-:W-:Y:S02]  /*5460*/  UIMAD.WIDE.U32 UR12, UR42, UR44, URZ ;  /* 0x0000002c2a0c72a5 */ /* 0x000fe4000f8e00ff */
[----:B------:R-:W-:Y:S02]  /*5470*/  UISETP.NE.AND UP2, UPT, UR6, 0x1, UPT ;  /* 0x000000010600788c */ /* 0x000fe4000bf45270 */
[----:B--2---:R-:W-:Y:S01]  /*5480*/  UIMAD.WIDE.U32 UR16, UR9, UR44, URZ ;  /* 0x0000002c091072a5 */ /* 0x004fe2000f8e00ff */
[----:B------:R-:W-:Y:S01]  /*5490*/  UMOV UR10, UR11 ;  /* 0x0000000b000a7c82 */ /* 0x000fe20008000000 */
[----:B---3--:R-:W-:Y:S02]  /*54a0*/  UIMAD.WIDE.U32 UR18, UR4, UR47, URZ ;  /* 0x0000002f041272a5 */ /* 0x008fe4000f8e00ff */
[----:B-1----:R-:W-:Y:S03]  /*54b0*/  USHF.R.U32.HI UR10, URZ, UR7, UR10 ;  /* 0x00000007ff0a7299 */ /* 0x002fe6000801160a */
[----:B------:R-:W-:Y:S02]  /*54c0*/  UMOV UR16, UR17 ;  /* 0x0000001100107c82 */ /* 0x000fe40008000000 */
[----:B------:R-:W-:Y:S02]  /*54d0*/  @UP1 USHF.R.U32.HI UR9, URZ, UR45, UR16 ;  /* 0x0000002dff091299 */ /* 0x000fe40008011610 */
[----:B------:R-:W-:Y:S01]  /*54e0*/  USEL UR10, UR41, UR10, !UP0 ;  /* 0x0000000a290a7287 */ /* 0x000fe2000c000000 */
[----:B------:R-:W-:Y:S02]  /*54f0*/  UMOV UR5, UR19 ;  /* 0x0000001300057c82 */ /* 0x000fe40008000000 */
[----:B------:R-:W-:Y:S03]  /*5500*/  @UP0 USHF.R.U32.HI UR4, URZ, UR7, UR5 ;  /* 0x00000007ff040299 */ /* 0x000fe60008011605 */
[----:B------:R-:W-:Y:S01]  /*5510*/  UMOV UR7, UR13 ;  /* 0x0000000d00077c82 */ /* 0x000fe20008000000 */
[----:B------:R-:W-:Y:S02]  /*5520*/  UIMAD.WIDE.U32 UR16, UR4, UR38, URZ ;  /* 0x00000026041072a5 */ /* 0x000fe4000f8e00ff */
[----:B------:R-:W-:Y:S02]  /*5530*/  UIMAD.WIDE.U32 UR12, UR9, UR38, URZ ;  /* 0x00000026090c72a5 */ /* 0x000fe4000f8e00ff */
[----:B------:R-:W-:Y:S03]  /*5540*/  USHF.R.U32.HI UR7, URZ, UR45, UR7 ;  /* 0x0000002dff077299 */ /* 0x000fe60008011607 */
[----:B------:R-:W-:Y:S02]  /*5550*/  UMOV UR5, UR17 ;  /* 0x0000001100057c82 */ /* 0x000fe40008000000 */
[----:B------:R-:W-:Y:S02]  /*5560*/  @UP2 USHF.R.U32.HI UR4, URZ, UR39, UR5 ;  /* 0x00000027ff042299 */ /* 0x000fe40008011605 */
[----:B------:R-:W-:Y:S02]  /*5570*/  USEL UR5, UR42, UR7, !UP1 ;  /* 0x000000072a057287 */ /* 0x000fe4000c800000 */
[----:B------:R-:W-:Y:S02]  /*5580*/  UIMAD UR4, UR6, UR4, URZ ;  /* 0x00000004060472a4 */ /* 0x000fe4000f8e02ff */
[----:B------:R-:W-:Y:S02]  /*5590*/  UIADD3 UR8, UPT, UPT, -UR5, URZ, URZ ;  /* 0x000000ff05087290 */ /* 0x000fe4000fffe1ff */
[----:B------:R-:W-:Y:S02]  /*55a0*/  UISETP.GE.AND UP0, UPT, UR10, UR4, UPT ;  /* 0x000000040a00728c */ /* 0x000fe4000bf06270 */
[----:B------:R-:W-:Y:S01]  /*55b0*/  UIMAD UR42, UR40, UR8, UR42 ;  /* 0x00000008282a72a4 */ /* 0x000fe2000f8e022a */
[----:B------:R-:W-:Y:S02]  /*55c0*/  UMOV UR12, UR13 ;  /* 0x0000000d000c7c82 */ /* 0x000fe40008000000 */
[----:B------:R-:W-:Y:S02]  /*55d0*/  @UP2 USHF.R.U32.HI UR9, URZ, UR39, UR12 ;  /* 0x00000027ff092299 */ /* 0x000fe4000801160c */
[----:B------:R-:W-:Y:S02]  /*55e0*/  UIMAD.WIDE.U32 UR12, UR10, UR38, URZ ;  /* 0x000000260a0c72a5 */ /* 0x000fe4000f8e00ff */
[----:B------:R-:W-:Y:S04]  /*55f0*/  UIMAD UR7, UR6, UR9, URZ ;  /* 0x00000009060772a4 */ /* 0x000fe8000f8e02ff */
[----:B------:R-:W-:Y:S01]  /*5600*/  UISETP.GE.OR UP0, UPT, UR5, UR7, UP0 ;  /* 0x000000070500728c */ /* 0x000fe20008706670 */
[----:B------:R-:W-:Y:S01]  /*5610*/  UMOV UR4, UR13 ;  /* 0x0000000d00047c82 */ /* 0x000fe20008000000 */
[----:B------:R-:W-:Y:S02]  /*5620*/  UIMAD.WIDE.U32 UR12, UR5, UR38, URZ ;  /* 0x00000026050c72a5 */ /* 0x000fe4000f8e00ff */
[----:B------:R-:W-:Y:S04]  /*5630*/  USHF.R.U32.HI UR4, URZ, UR39, UR4 ;  /* 0x00000027ff047299 */ /* 0x000fe80008011604 */
[----:B------:R-:W-:Y:S03]  /*5640*/  USEL UR14, UR10, UR4, !UP2 ;  /* 0x000000040a0e7287 */ /* 0x000fe6000d000000 */
[----:B------:R-:W-:Y:S01]  /*5650*/  @!UP0 UMOV UR4, UR13 ;  /* 0x0000000d00048c82 */ /* 0x000fe20008000000 */
[----:B------:R-:W-:Y:S02]  /*5660*/  UIADD3 UR7, UPT, UPT, -UR14, URZ, URZ ;  /* 0x000000ff0e077290 */ /* 0x000fe4000fffe1ff */
[----:B------:R-:W-:Y:S02]  /*5670*/  @!UP0 USHF.R.U32.HI UR4, URZ, UR39, UR4 ;  /* 0x00000027ff048299 */ /* 0x000fe40008011604 */
[----:B------:R-:W-:Y:S02]  /*5680*/  UIMAD UR11, UR6, UR7, UR10 ;  /* 0x00000007060b72a4 */ /* 0x000fe4000f8e020a */
[----:B------:R-:W-:Y:S02]  /*5690*/  @!UP0 USEL UR4, UR5, UR4, !UP2 ;  /* 0x0000000405048287 */ /* 0x000fe4000d000000 */
[----:B------:R-:W-:Y:S02]  /*56a0*/  UIADD3 UR7, UPT, UPT, -UR10, URZ, URZ ;  /* 0x000000ff0a077290 */ /* 0x000fe4000fffe1ff */
[----:B------:R-:W-:Y:S02]  /*56b0*/  @!UP0 UIMAD UR9, UR9, UR11, UR4 ;  /* 0x0000000b090982a4 */ /* 0x000fe4000f8e0204 */
[----:B------:R-:W-:Y:S02]  /*56c0*/  @!UP0 UIADD3 UR4, UPT, UPT, UR14, -UR4, URZ ;  /* 0x800000040e048290 */ /* 0x000fe4000fffe0ff */
[----:B------:R-:W-:Y:S02]  /*56d0*/  UIMAD UR41, UR46, UR7, UR41 ;  /* 0x000000072e2972a4 */ /* 0x000fe4000f8e0229 */
[----:B------:R-:W-:Y:S03]  /*56e0*/  @!UP0 UIMAD UR10, UR4, UR6, UR5 ;  /* 0x00000006040a82a4 */ /* 0x000fe6000f8e0205 */
[----:B------:R-:W-:Y:S02]  /*56f0*/  @!UP0 UMOV UR5, UR9 ;  /* 0x0000000900058c82 */ /* 0x000fe40008000000 */
[----:B------:R-:W-:Y:S02]  /*5700*/  UIMAD UR42, UR5, UR40, UR42 ;  /* 0x00000028052a72a4 */ /* 0x000fe4000f8e022a */
[----:B------:R-:W-:Y:S11]  /*5710*/  UIMAD UR41, UR10, UR46, UR41 ;  /* 0x0000002e0a2972a4 */ /* 0x000ff6000f8e0229 */
[----:B------:R-:W-:Y:S01]  /*5720*/  @!UPT UIADD3 URZ, UPT, UPT, URZ, URZ, URZ ;  /* 0x000000fffffff290 */ /* 0x000fe2000fffe0ff */
.L_x_86:
[----:B------:R-:W-:Y:S11]  /*5730*/  UISETP.NE.AND UP0, UPT, UR37, 0x1, UPT ;  /* 0x000000012500788c */ /* 0x000ff6000bf05270 */
[----:B------:R-:W1:Y:S01]  /*5740*/  @!UP0 LDCU.128 UR8, c[0x0][0xb10] ;  /* 0x00016200ff0887ac */ /* 0x000e620008000c00 */
[----:B------:R-:W2:Y:S01]  /*5750*/  @!UP0 LDCU UR5, c[0x0][0xb0c] ;  /* 0x00016180ff0587ac */ /* 0x000ea20008000800 */
[----:B------:R-:W3:Y:S01]  /*5760*/  @!UP0 LDCU UR4, c[0x0][0xb20] ;  /* 0x00016400ff0487ac */ /* 0x000ee20008000800 */
[----:B-1----:R-:W-:Y:S02]  /*5770*/  UIMAD.WIDE.U32 UR6, UR42, UR8, URZ ;  /* 0x000000082a0672a5 */ /* 0x002fe4000f8e00ff */
[----:B------:R-:W-:Y:S02]  /*5780*/  UIMAD.WIDE.U32 UR12, UR41, UR11, URZ ;  /* 0x0000000b290c72a5 */ /* 0x000fe4000f8e00ff */
[----:B------:R-:W-:Y:S02]  /*5790*/  UIADD3 UR8, UPT, UPT, UR15, 0x1, URZ ;  /* 0x000000010f087890 */ /* 0x000fe4000fffe0ff */
[----:B------:R-:W-:Y:S02]  /*57a0*/  @!UP0 UISETP.NE.AND UP1, UPT, UR10, 0x1, UPT ;  /* 0x000000010a00888c */ /* 0x000fe4000bf25270 */
[----:B--2---:R-:W-:Y:S02]  /*57b0*/  @!UP0 UISETP.NE.AND UP2, UPT, UR5, 0x1, UPT ;  /* 0x000000010500888c */ /* 0x004fe4000bf45270 */
[----:B------:R-:W-:Y:S01]  /*57c0*/  MOV R0, UR8 ;  /* 0x0000000800007c02 */ /* 0x000fe20008000f00 */
[----:B------:R-:W-:Y:S01]  /*57d0*/  @!UP0 UMOV UR6, UR7 ;  /* 0x0000000700068c82 */ /* 0x000fe20008000000 */
[----:B------:R-:W-:Y:S01]  /*57e0*/  @!UP0 UMOV UR7, UR13 ;  /* 0x0000000d00078c82 */ /* 0x000fe20008000000 */
[----:B------:R-:W-:Y:S02]  /*57f0*/  @!UP0 USHF.R.U32.HI UR6, URZ, UR9, UR6 ;  /* 0x00000009ff068299 */ /* 0x000fe40008011606 */
[----:B---3--:R-:W-:Y:S01]  /*5800*/  @!UP0 USHF.R.U32.HI UR4, URZ, UR4, UR7 ;  /* 0x00000004ff048299 */ /* 0x008fe20008011607 */
[----:B------:R1:W-:Y:S01]  /*5810*/  STL [R1+0x8], R0 ;  /* 0x0000080001007387 */ /* 0x0003e20000100800 */
[----:B------:R-:W-:Y:S02]  /*5820*/  @!UP0 USEL UR7, UR42, UR6, !UP2 ;  /* 0x000000062a078287 */ /* 0x000fe4000d000000 */
[----:B------:R-:W-:Y:S04]  /*5830*/  @!UP0 USEL UR6, UR41, UR4, !UP1 ;  /* 0x0000000429068287 */ /* 0x000fe8000c800000 */
[----:B------:R-:W-:Y:S02]  /*5840*/  @!UP0 UIADD3 UR4, UPT, UPT, -UR7, UR6, URZ ;  /* 0x0000000607048290 */ /* 0x000fe4000fffe1ff */
[----:B------:R-:W-:Y:S02]  /*5850*/  @!UP0 UIADD3 UR6, UPT, UPT, UR7, -UR6, URZ ;  /* 0x8000000607068290 */ /* 0x000fe4000fffe0ff */
[----:B------:R-:W-:Y:S02]  /*5860*/  UIADD3 UR7, UPT, UPT, UR57, 0x200, URZ ;  /* 0x0000020039077890 */ /* 0x000fe4000fffe0ff */
[----:B------:R-:W-:Y:S02]  /*5870*/  @!UP0 UIMAD UR42, UR4, UR5, UR42 ;  /* 0x00000005042a82a4 */ /* 0x000fe4000f8e022a */
[----:B------:R-:W-:Y:S02]  /*5880*/  @!UP0 UIMAD UR41, UR6, UR10, UR41 ;  /* 0x0000000a062982a4 */ /* 0x000fe4000f8e0229 */
[----:B------:R-:W-:Y:S09]  /*5890*/  ULOP3.LUT UP0, URZ, UR7, 0x90, URZ, 0xc0, !UPT ;  /* 0x0000009007ff7892 */ /* 0x000ff2000f80c0ff */
[----:B-1----:R-:W-:Y:S05]  /*58a0*/  BRA.U !UP0, `(.L_x_87) ;  /* 0x00000001087c7547 */ /* 0x002fea000b800000 */
[----:B------:R-:W1:Y:S01]  /*58b0*/  LDCU.64 UR8, c[0x4][0x80] ;  /* 0x01001000ff0877ac */ /* 0x000e620008000a00 */
[----:B------:R-:W-:Y:S01]  /*58c0*/  MOV R17, 0x0 ;  /* 0x0000000000117802 */ /* 0x000fe20000000f00 */
[----:B------:R-:W-:Y:S02]  /*58d0*/  HFMA2 R12, -RZ, RZ, 0, 5.9604644775390625e-08 ;  /* 0x00000001ff0c7431 */ /* 0x000fe400000001ff */
[----:B------:R-:W-:Y:S01]  /*58e0*/  IMAD.MOV.U32 R8, RZ, RZ, 0x70 ;  /* 0x00000070ff087424 */ /* 0x000fe200078e00ff */
[----:B------:R2:W3:Y:S01]  /*58f0*/  LDC.64 R2, c[0x4][R17] ;  /* 0x0100000011027b82 */ /* 0x0004e20000000a00 */
[----:B------:R-:W4:Y:S01]  /*5900*/  LDCU.64 UR6, c[0x4][0x88] ;  /* 0x01001100ff0677ac */ /* 0x000f220008000a00 */
[----:B------:R-:W-:Y:S01]  /*5910*/  IMAD.MOV.U32 R13, RZ, RZ, RZ ;  /* 0x000000ffff0d7224 */ /* 0x000fe200078e00ff */
[----:B------:R-:W2:Y:S01]  /*5920*/  LDCU.64 UR4, c[0x4][0x8] ;  /* 0x01000100ff0477ac */ /* 0x000ea20008000a00 */
[----:B-1----:R-:W-:Y:S01]  /*5930*/  MOV R5, UR9 ;  /* 0x0000000900057c02 */ /* 0x002fe20008000f00 */
[----:B------:R-:W-:Y:S01]  /*5940*/  IMAD.U32 R4, RZ, RZ, UR8 ;  /* 0x00000008ff047e24 */ /* 0x000fe2000f8e00ff */
[----:B----4-:R-:W-:Y:S01]  /*5950*/  MOV R7, UR7 ;  /* 0x0000000700077c02 */ /* 0x010fe20008000f00 */
[----:B------:R-:W-:Y:S01]  /*5960*/  IMAD.U32 R6, RZ, RZ, UR6 ;  /* 0x00000006ff067e24 */ /* 0x000fe2000f8e00ff */
[----:B--2---:R-:W-:Y:S01]  /*5970*/  MOV R11, UR5 ;  /* 0x00000005000b7c02 */ /* 0x004fe20008000f00 */
[----:B------:R-:W-:Y:S02]  /*5980*/  IMAD.U32 R10, RZ, RZ, UR4 ;  /* 0x00000004ff0a7e24 */ /* 0x000fe4000f8e00ff */
[----:B------:R-:W-:Y:S07]  /*5990*/  LEPC R20, `(.L_x_88) ;  /* 0x000000001014794e */ /* 0x000fee0000000000 */
[----:B---3-5:R-:W-:Y:S05]  /*59a0*/  CALL.ABS.NOINC R2 ;  /* 0x0000000002007343 */ /* 0x028fea0003c00000 */
.L_x_88:
[----:B------:R-:W1:Y:S01]  /*59b0*/  LDCU.64 UR8, c[0x4][0x80] ;  /* 0x01001000ff0877ac */ /* 0x000e620008000a00 */
[----:B------:R2:W3:Y:S01]  /*59c0*/  LDC.64 R2, c[0x4][R17] ;  /* 0x0100000011027b82 */ /* 0x0004e20000000a00 */
[----:B------:R-:W-:Y:S02]  /*59d0*/  HFMA2 R12, -RZ, RZ, 0, 5.9604644775390625e-08 ;  /* 0x00000001ff0c7431 */ /* 0x000fe400000001ff */
[----:B------:R-:W-:Y:S02]  /*59e0*/  IMAD.MOV.U32 R8, RZ, RZ, 0x70 ;  /* 0x00000070ff087424 */ /* 0x000fe400078e00ff */
[----:B------:R-:W-:Y:S01]  /*59f0*/  IMAD.MOV.U32 R13, RZ, RZ, RZ ;  /* 0x000000ffff0d7224 */ /* 0x000fe200078e00ff */
[----:B------:R-:W4:Y:S01]  /*5a00*/  LDCU.64 UR6, c[0x4][0x88] ;  /* 0x01001100ff0677ac */ /* 0x000f220008000a00 */
[----:B------:R-:W5:Y:S01]  /*5a10*/  LDCU.64 UR4, c[0x4][0x8] ;  /* 0x01000100ff0477ac */ /* 0x000f620008000a00 */
[----:B-1----:R-:W-:Y:S02]  /*5a20*/  MOV R4, UR8 ;  /* 0x0000000800047c02 */ /* 0x002fe40008000f00 */
[----:B------:R-:W-:Y:S02]  /*5a30*/  MOV R5, UR9 ;  /* 0x0000000900057c02 */ /* 0x000fe40008000f00 */
[----:B----4-:R-:W-:Y:S01]  /*5a40*/  MOV R7, UR7 ;  /* 0x0000000700077c02 */ /* 0x010fe20008000f00 */
[----:B------:R-:W-:Y:S01]  /*5a50*/  IMAD.U32 R6, RZ, RZ, UR6 ;  /* 0x00000006ff067e24 */ /* 0x000fe2000f8e00ff */
[----:B-----5:R-:W-:Y:S01]  /*5a60*/  MOV R11, UR5 ;  /* 0x00000005000b7c02 */ /* 0x020fe20008000f00 */
[----:B--2---:R-:W-:Y:S02]  /*5a70*/  IMAD.U32 R10, RZ, RZ, UR4 ;  /* 0x00000004ff0a7e24 */ /* 0x004fe4000f8e00ff */
[----:B------:R-:W-:Y:S07]  /*5a80*/  LEPC R20, `(.L_x_87) ;  /* 0x000000001014794e */ /* 0x000fee0000000000 */
[----:B---3--:R-:W-:Y:S05]  /*5a90*/  CALL.ABS.NOINC R2 ;  /* 0x0000000002007343 */ /* 0x008fea0003c00000 */
.L_x_87:
[----:B------:R-:W-:Y:S01]  /*5aa0*/  PLOP3.LUT P1, PT, PT, PT, PT, 0x8, 0x80 ;  /* 0x000000000080781c */ /* 0x000fe20003f2e170 */
[----:B------:R-:W2:Y:S01]  /*5ab0*/  LDL R2, [R1+0x10] ;  /* 0x0000100001027983 */ /* 0x000ea20000100800 */
[----:B------:R-:W1:Y:S08]  /*5ac0*/  LDC.64 R4, c[0x0][0x890] ;  /* 0x00022400ff047b82 */ /* 0x000e700000000a00 */
[----:B------:R-:W3:Y:S01]  /*5ad0*/  LDC.64 R6, c[0x0][0x8b0] ;  /* 0x00022c00ff067b82 */ /* 0x000ee20000000a00 */
[----:B--2---:R-:W-:Y:S02]  /*5ae0*/  R2UR UR4, R2 ;  /* 0x00000000020472ca */ /* 0x004fe400000e0000 */
[----:B-1----:R-:W-:Y:S02]  /*5af0*/  ISETP.NE.U32.AND P3, PT, R4, RZ, PT ;  /* 0x000000ff0400720c */ /* 0x002fe40003f65070 */
[----:B---3--:R-:W-:Y:S02]  /*5b00*/  ISETP.NE.U32.AND P4, PT, R6, RZ, PT ;  /* 0x000000ff0600720c */ /* 0x008fe40003f85070 */
[----:B------:R-:W-:Y:S02]  /*5b10*/  ISETP.NE.AND.EX P3, PT, R5, RZ, PT, P3 ;  /* 0x000000ff0500720c */ /* 0x000fe40003f65330 */
[----:B------:R-:W-:Y:S05]  /*5b20*/  ISETP.NE.AND.EX P4, PT, R7, RZ, PT, P4 ;  /* 0x000000ff0700720c */ /* 0x000fea0003f85340 */
[----:B------:R-:W-:Y:S06]  /*5b30*/  UISETP.NE.AND UP1, UPT, UR4, URZ, UPT ;  /* 0x000000ff0400728c */ /* 0x000fec000bf25270 */
[----:B------:R-:W-:Y:S05]  /*5b40*/  PLOP3.LUT P0, PT, PT, PT, UP1, 0x80, 0x8 ;  /* 0x000000000008781c */ /* 0x000fea0003f0f018 */
[----:B------:R-:W1:Y:S08]  /*5b50*/  @UP1 LDCU.64 UR4, c[0x0][0x888] ;  /* 0x00011100ff0417ac */ /* 0x000e700008000a00 */
[----:B------:R-:W-:Y:S01]  /*5b60*/  @P0 PLOP3.LUT P1, PT, P3, PT, PT, 0x80, 0x8 ;  /* 0x000000000008081c */ /* 0x000fe20001f2f070 */
[----:B-1----:R-:W-:Y:S04]  /*5b70*/  @UP1 UISETP.NE.U32.AND UP0, UPT, UR4, URZ, UPT ;  /* 0x000000ff0400128c */ /* 0x002fe8000bf05070 */
[----:B------:R-:W-:Y:S04]  /*5b80*/  @UP1 UISETP.NE.AND.EX UP0, UPT, UR5, URZ, UPT, UP0 ;  /* 0x000000ff0500128c */ /* 0x000fe8000bf05300 */
[----:B------:R-:W-:Y:S01]  /*5b90*/  @UP1 USEL UR4, URZ, 0xffffffff, UP0 ;  /* 0xffffffffff041887 */ /* 0x000fe20008000000 */
[----:B------:R-:W-:Y:S11]  /*5ba0*/  @!P3 BRA `(.L_x_89) ;  /* 0x000000000030b947 */ /* 0x000ff60003800000 */
[----:B------:R-:W1:Y:S01]  /*5bb0*/  LDC.64 R2, c[0x0][0x888] ;  /* 0x00022200ff027b82 */ /* 0x000e620000000a00 */
[----:B------:R-:W-:Y:S01]  /*5bc0*/  IMAD.MOV.U32 R244, RZ, RZ, 0x1 ;  /* 0x00000001fff47424 */ /* 0x000fe200078e00ff */
[----:B-1----:R-:W-:Y:S04]  /*5bd0*/  ISETP.NE.U32.AND P2, PT, R2, RZ, PT ;  /* 0x000000ff0200720c */ /* 0x002fe80003f45070 */
[----:B------:R-:W-:Y:S11]  /*5be0*/  ISETP.NE.AND.EX P2, PT, R3, RZ, PT, P2 ;  /* 0x000000ff0300720c */ /* 0x000ff60003f45320 */
[----:B------:R-:W-:Y:S02]  /*5bf0*/  @!UPT UIADD3 URZ, UPT, UPT, URZ, URZ, URZ ;  /* 0x000000fffffff290 */ /* 0x000fe4000fffe0ff */
[----:B------:R-:W1:Y:S01]  /*5c00*/  @P2 LDC.64 R2, c[0x0][0x888] ;  /* 0x00022200ff022b82 */ /* 0x000e620000000a00 */
[----:B------:R-:W-:Y:S04]  /*5c10*/  @P2 IMAD R0, R4, UR36, RZ ;  /* 0x0000002404002c24 */ /* 0x000fe8000f8e02ff */
[----:B-1----:R-:W-:Y:S04]  /*5c20*/  @P2 IMAD.WIDE R2, R0, 0x4, R2 ;  /* 0x0000000400022825 */ /* 0x002fe800078e0202 */
[----:B------:R-:W-:Y:S01]  /*5c30*/  HFMA2 R0, -RZ, RZ, 0, 5.9604644775390625e-08 ;  /* 0x00000001ff007431 */ /* 0x000fe200000001ff */
[----:B-----5:R1:W5:Y:S04]  /*5c40*/  @P2 LDG.E R137, desc[UR52][R2.64] ;  /* 0x0000003402892981 */ /* 0x020368000c1e1900 */
[----:B------:R-:W-:Y:S01]  /*5c50*/  @!P2 PRMT R244, R0, 0x7610, R244 ;  /* 0x0000761000f4a816 */ /* 0x000fe200000000f4 */
[----:B-1----:R-:W2:Y:S06]  /*5c60*/  @!P2 LDC R137, c[0x0][0x880] ;  /* 0x00022000ff89ab82 */ /* 0x002eac0000000800 */
.L_x_89:
[----:B------:R-:W-:Y:S05]  /*5c70*/  @!P4 BRA `(.L_x_90) ;  /* 0x000000000024c947 */ /* 0x000fea0003800000 */
[----:B------:R-:W1:Y:S02]  /*5c80*/  LDC.64 R2, c[0x0][0x8a8] ;  /* 0x00022a00ff027b82 */ /* 0x000e640000000a00 */
[----:B-1----:R-:W-:Y:S04]  /*5c90*/  ISETP.NE.U32.AND P2, PT, R2, RZ, PT ;  /* 0x000000ff0200720c */ /* 0x002fe80003f45070 */
[----:B------:R-:W-:Y:S11]  /*5ca0*/  ISETP.NE.AND.EX P2, PT, R3, RZ, PT, P2 ;  /* 0x000000ff0300720c */ /* 0x000ff60003f45320 */
[----:B------:R-:W-:Y:S02]  /*5cb0*/  @!UPT UIADD3 URZ, UPT, UPT, URZ, URZ, URZ ;  /* 0x000000fffffff290 */ /* 0x000fe4000fffe0ff */
[----:B------:R-:W1:Y:S01]  /*5cc0*/  @P2 LDC.64 R2, c[0x0][0x8a8] ;  /* 0x00022a00ff022b82 */ /* 0x000e620000000a00 */
[----:B------:R-:W-:Y:S04]  /*5cd0*/  @P2 IMAD R0, R6, UR36, RZ ;  /* 0x0000002406002c24 */ /* 0x000fe8000f8e02ff */
[----:B-1----:R-:W-:Y:S05]  /*5ce0*/  @P2 IMAD.WIDE R2, R0, 0x4, R2 ;  /* 0x0000000400022825 */ /* 0x002fea00078e0202 */
[----:B-----5:R1:W5:Y:S02]  /*5cf0*/  @P2 LDG.E R136, desc[UR52][R2.64] ;  /* 0x0000003402882981 */ /* 0x020364000c1e1900 */
[----:B-1----:R-:W3:Y:S02]  /*5d00*/  @!P2 LDC R136, c[0x0][0x8a0] ;  /* 0x00022800ff88ab82 */ /* 0x002ee40000000800 */
.L_x_90:
[----:B--2--5:R-:W-:Y:S01]  /*5d10*/  @P0 FSETP.NEU.AND P4, PT, R137, RZ, PT ;  /* 0x000000ff8900020b */ /* 0x024fe20003f8d000 */
[----:B------:R-:W-:Y:S01]  /*5d20*/  IMAD.U32 R2, RZ, RZ, UR4 ;  /* 0x00000004ff027e24 */ /* 0x000fe2000f8e00ff */
[----:B------:R-:W-:Y:S01]  /*5d30*/  @P0 LOP3.LUT P2, RZ, R244, 0xff, RZ, 0xc0, !PT ;  /* 0x000000fff4ff0812 */ /* 0x000fe2000784c0ff */
[----:B------:R-:W-:Y:S01]  /*5d40*/  BSSY B1, `(.L_x_91) ;  /* 0x0000084000017945 */ /* 0x000fe20003800000 */
[----:B------:R-:W-:Y:S02]  /*5d50*/  @P0 SEL R0, RZ, 0xffffffff, P4 ;  /* 0xffffffffff000807 */ /* 0x000fe40002000000 */
[----:B------:R-:W-:Y:S02]  /*5d60*/  CS2R R242, SRZ ;  /* 0x0000000000f27805 */ /* 0x000fe4000001ff00 */
[----:B------:R-:W-:Y:S02]  /*5d70*/  R2UR UR7, R250 ;  /* 0x00000000fa0772ca */ /* 0x000fe400000e0000 */
[----:B------:R-:W-:Y:S02]  /*5d80*/  CS2R R240, SRZ ;  /* 0x0000000000f07805 */ /* 0x000fe4000001ff00 */
[----:B------:R-:W-:Y:S02]  /*5d90*/  @P1 SEL R0, R2, R0, !P2 ;  /* 0x0000000002001207 */ /* 0x000fe40005000000 */
[----:B------:R-:W-:Y:S02]  /*5da0*/  CS2R R234, SRZ ;  /* 0x0000000000ea7805 */ /* 0x000fe4000001ff00 */
[----:B------:R-:W-:Y:S02]  /*5db0*/  R2UR UR6, R245 ;  /* 0x00000000f50672ca */ /* 0x000fe400000e0000 */
[----:B------:R-:W-:Y:S02]  /*5dc0*/  CS2R R232, SRZ ;  /* 0x0000000000e87805 */ /* 0x000fe4000001ff00 */
[----:B------:R-:W-:Y:S02]  /*5dd0*/  @P0 LOP3.LUT R0, R0, 0x1, RZ, 0xc0, !PT ;  /* 0x0000000100000812 */ /* 0x000fe400078ec0ff */
[----:B------:R-:W-:Y:S02]  /*5de0*/  CS2R R226, SRZ ;  /* 0x0000000000e27805 */ /* 0x000fe4000001ff00 */
[----:B------:R-:W-:Y:S02]  /*5df0*/  R2UR UR5, R249 ;  /* 0x00000000f90572ca */ /* 0x000fe400000e0000 */
[----:B------:R-:W-:Y:S02]  /*5e00*/  CS2R R224, SRZ ;  /* 0x0000000000e07805 */ /* 0x000fe4000001ff00 */
[----:B------:R-:W-:Y:S02]  /*5e10*/  ISETP.NE.U32.OR P6, PT, R0, 0x1, !P0 ;  /* 0x000000010000780c */ /* 0x000fe400047c5470 */
[----:B------:R-:W-:Y:S02]  /*5e20*/  CS2R R218, SRZ ;  /* 0x0000000000da7805 */ /* 0x000fe4000001ff00 */
[----:B------:R-:W-:Y:S01]  /*5e30*/  PLOP3.LUT P5, PT, PT, PT, PT, 0x8, 0x80 ;  /* 0x000000000080781c */ /* 0x000fe20003fae170 */
[----:B------:R-:W-:Y:S01]  /*5e40*/  IMAD.U32 R2, RZ, RZ, UR7 ;  /* 0x00000007ff027e24 */ /* 0x000fe2000f8e00ff */
[----:B------:R-:W-:Y:S02]  /*5e50*/  P2R R252, PR, RZ, 0x40 ;  /* 0x00000040fffc7803 */ /* 0x000fe40000000000 */
[----:B------:R-:W-:Y:S02]  /*5e60*/  CS2R R216, SRZ ;  /* 0x0000000000d87805 */ /* 0x000fe4000001ff00 */
[----:B------:R-:W-:Y:S01]  /*5e70*/  CS2R R210, SRZ ;  /* 0x0000000000d27805 */ /* 0x000fe2000001ff00 */
[----:B------:R-:W-:Y:S01]  /*5e80*/  IMAD.U32 R0, RZ, RZ, UR6 ;  /* 0x00000006ff007e24 */ /* 0x000fe2000f8e00ff */
[----:B------:R-:W-:Y:S01]  /*5e90*/  LOP3.LUT R9, R2, 0x1, RZ, 0x3c, !PT ;  /* 0x0000000102097812 */ /* 0x000fe200078e3cff */
[----:B------:R-:W-:Y:S01]  /*5ea0*/  IMAD.U32 R2, RZ, RZ, UR43 ;  /* 0x0000002bff027e24 */ /* 0x000fe2000f8e00ff */
[----:B------:R-:W-:Y:S02]  /*5eb0*/  CS2R R208, SRZ ;  /* 0x0000000000d07805 */ /* 0x000fe4000001ff00 */
[----:B------:R-:W-:Y:S02]  /*5ec0*/  CS2R R202, SRZ ;  /* 0x0000000000ca7805 */ /* 0x000fe4000001ff00 */
[----:B------:R-:W-:Y:S02]  /*5ed0*/  LEA R8, R0, UR57, 0x3 ;  /* 0x0000003900087c11 */ /* 0x000fe4000f8e18ff */
[----:B------:R-:W-:Y:S02]  /*5ee0*/  CS2R R200, SRZ ;  /* 0x0000000000c87805 */ /* 0x000fe4000001ff00 */
[----:B------:R-:W-:Y:S02]  /*5ef0*/  @P6 SHF.L.U32 R0, R9, 0x1f, RZ ;  /* 0x0000001f09006819 */ /* 0x000fe400000006ff */
[----:B------:R-:W-:Y:S02]  /*5f00*/  CS2R R194, SRZ ;  /* 0x0000000000c27805 */ /* 0x000fe4000001ff00 */
[----:B------:R-:W-:Y:S02]  /*5f10*/  LEA R18, R2, UR57, 0x3 ;  /* 0x0000003902127c11 */ /* 0x000fe4000f8e18ff */
[----:B------:R-:W-:Y:S01]  /*5f20*/  CS2R R192, SRZ ;  /* 0x0000000000c07805 */ /* 0x000fe2000001ff00 */
[----:B------:R1:W2:Y:S01]  /*5f30*/  @P6 SYNCS.PHASECHK.TRANS64.TRYWAIT P0, [R8+URZ+0x40], R0 ;  /* 0x00004000080065a7 */ /* 0x0002a200080011ff */
[----:B------:R-:W-:Y:S02]  /*5f40*/  CS2R R186, SRZ ;  /* 0x0000000000ba7805 */ /* 0x000fe4000001ff00 */
        /* <DEDUP_REMOVED lines=14> */
[----:B------:R-:W-:Y:S01]  /*6030*/  CS2R R140, SRZ ;  /* 0x00000000008c7805 */ /* 0x000fe2000001ff00 */
[----:B-1----:R-:W-:Y:S05]  /*6040*/  IMAD.U32 R0, RZ, RZ, UR5 ;  /* 0x00000005ff007e24 */ /* 0x002fea000f8e00ff */
[----:B------:R-:W-:Y:S04]  /*6050*/  SHF.L.U32 R7, R0, 0x1f, RZ ;  /* 0x0000001f00077819 */ /* 0x000fe800000006ff */
[----:B------:R1:W4:Y:S01]  /*6060*/  SYNCS.PHASECHK.TRANS64.TRYWAIT P4, [R18+URZ+0x90], R7 ;  /* 0x00009007120075a7 */ /* 0x00032200080811ff */
[----:B--2---:R-:W-:Y:S01]  /*6070*/  @P6 PLOP3.LUT P5, PT, P0, PT, PT, 0x8, 0x80 ;  /* 0x000000000080681c */ /* 0x004fe200007ae170 */
[----:B------:R-:W-:Y:S01]  /*6080*/  @!UPT UIADD3 URZ, UPT, UPT, URZ, URZ, URZ ;  /* 0x000000fffffff290 */ /* 0x000fe2000fffe0ff */
[----:B-1----:R-:W-:Y:S11]  /*6090*/  @!P6 BRA `(.L_x_92) ;  /* 0x000000040038e947 */ /* 0x002ff60003800000 */
[----:B------:R-:W-:Y:S01]  /*60a0*/  ISETP.NE.U32.AND P0, PT, RZ, UR50, PT ;  /* 0x00000032ff007c0c */ /* 0x000fe2000bf05070 */
[----:B------:R-:W-:Y:S01]  /*60b0*/  BSSY B0, `(.L_x_93) ;  /* 0x000001c000007945 */ /* 0x000fe20003800000 */
[----:B------:R-:W-:Y:S02]  /*60c0*/  FSETP.NEU.AND P2, PT, R137, RZ, PT ;  /* 0x000000ff8900720b */ /* 0x000fe40003f4d000 */
[----:B------:R-:W-:Y:S02]  /*60d0*/  ISETP.NE.AND.EX P0, PT, RZ, UR51, PT, P0 ;  /* 0x00000033ff007c0c */ /* 0x000fe4000bf05300 */
[----:B------:R-:W-:Y:S02]  /*60e0*/  LOP3.LUT P1, RZ, R244, 0xff, RZ, 0xc0, !PT ;  /* 0x000000fff4ff7812 */ /* 0x000fe4000782c0ff */
[----:B------:R-:W-:Y:S02]  /*60f0*/  SEL R0, RZ, 0xffffffff, P2 ;  /* 0xffffffffff007807 */ /* 0x000fe40001000000 */
[----:B------:R-:W-:Y:S02]  /*6100*/  SEL R2, RZ, 0xffffffff, P0 ;  /* 0xffffffffff027807 */ /* 0x000fe40000000000 */
[----:B------:R-:W-:Y:S02]  /*6110*/  R2UR UR4, R245 ;  /* 0x00000000f50472ca */ /* 0x000fe400000e0000 */
[----:B------:R-:W-:Y:S04]  /*6120*/  @P3 SEL R0, R2, R0, !P1 ;  /* 0x0000000002003207 */ /* 0x000fe80004800000 */
[----:B------:R-:W-:Y:S04]  /*6130*/  LOP3.LUT R0, R0, 0x1, RZ, 0xc0, !PT ;  /* 0x0000000100007812 */ /* 0x000fe800078ec0ff */
[----:B------:R-:W-:Y:S11]  /*6140*/  ISETP.NE.U32.AND P0, PT, R0, 0x1, PT ;  /* 0x000000010000780c */ /* 0x000ff60003f05070 */
[----:B------:R-:W-:Y:S02]  /*6150*/  @!UPT UIADD3 URZ, UPT, UPT, URZ, URZ, URZ ;  /* 0x000000fffffff290 */ /* 0x000fe4000fffe0ff */
[----:B------:R-:W1:Y:S02]  /*6160*/  @P0 S2R R2, SR_TID.X ;  /* 0x0000000000020919 */ /* 0x000e640000002100 */
[----:B-1----:R-:W-:Y:S01]  /*6170*/  @P0 SHF.R.U32.HI R6, RZ, 0x1, R2 ;  /* 0x00000001ff060819 */ /* 0x002fe20000011602 */
[C---:B------:R-:W-:Y:S02]  /*6180*/  @P0 IMAD.SHL.U32 R3, R2.reuse, 0x8, RZ ;  /* 0x0000000802030824 */ /* 0x040fe400078e00ff */
[C---:B------:R-:W-:Y:S02]  /*6190*/  @P0 IMAD.SHL.U32 R0, R2.reuse, 0x10, RZ ;  /* 0x0000001002000824 */ /* 0x040fe400078e00ff */
[----:B------:R-:W-:Y:S01]  /*61a0*/  @P0 IMAD.SHL.U32 R5, R2, 0x2, RZ ;  /* 0x0000000202050824 */ /* 0x000fe200078e00ff */
[----:B------:R-:W-:Y:S02]  /*61b0*/  @P0 LOP3.LUT R3, R3, 0x300, RZ, 0xc0, !PT ;  /* 0x0000030003030812 */ /* 0x000fe400078ec0ff */
[----:B------:R-:W-:Y:S02]  /*61c0*/  @P0 LOP3.LUT R4, R0, 0x40, RZ, 0xc0, !PT ;  /* 0x0000004000040812 */ /* 0x000fe400078ec0ff */
[----:B------:R-:W-:Y:S02]  /*61d0*/  @P0 LOP3.LUT R2, R3, 0x30, R0, 0xf8, !PT ;  /* 0x0000003003020812 */ /* 0x000fe400078ef800 */
[----:B------:R-:W-:Y:S02]  /*61e0*/  @P0 LOP3.LUT R3, R4, 0x8, R6, 0xf8, !PT ;  /* 0x0000000804030812 */ /* 0x000fe400078ef806 */
[----:B------:R-:W-:Y:S02]  /*61f0*/  @P0 LOP3.LUT R2, R2, 0x80, R0, 0xf8, !PT ;  /* 0x0000008002020812 */ /* 0x000fe400078ef800 */
[----:B------:R-:W-:Y:S01]  /*6200*/  @P0 LOP3.LUT R0, R3, 0x8, R5, 0x78, !PT ;  /* 0x0000000803000812 */ /* 0x000fe200078e7805 */
[----:B------:R-:W-:Y:S03]  /*6210*/  IMAD.U32 R3, RZ, RZ, UR4 ;  /* 0x00000004ff037e24 */ /* 0x000fe6000f8e00ff */
[----:B------:R-:W-:Y:S01]  /*6220*/  @P0 LOP3.LUT R2, R2, R0, RZ, 0xfc, !PT ;  /* 0x0000000002020212 */ /* 0x000fe200078efcff */
[----:B------:R-:W-:Y:S06]  /*6230*/  @!P5 BRA `(.L_x_94) ;  /* 0x00000000000cd947 */ /* 0x000fec0003800000 */
[----:B------:R-:W-:Y:S04]  /*6240*/  SHF.L.U32 R0, R9, 0x1f, RZ ;  /* 0x0000001f09007819 */ /* 0x000fe800000006ff */
[----:B------:R-:W1:Y:S02]  /*6250*/  SYNCS.PHASECHK.TRANS64.TRYWAIT P1, [R8+URZ+0x40], R0 ;  /* 0x00004000080075a7 */ /* 0x000e6400080211ff */
[----:B-1----:R-:W-:Y:S05]  /*6260*/  @!P1 BRA `(.L_x_95) ;  /* 0x0000004800609947 */ /* 0x002fea0003800000 */
.L_x_94:
[----:B------:R-:W-:Y:S05]  /*6270*/  BSYNC B0 ;  /* 0x0000000000007941 */ /* 0x000fea0003800000 */
.L_x_93:
        /* <DEDUP_REMOVED lines=28> */
[----:B------:R-:W-:Y:S01]  /*6440*/  IMAD.MOV.U32 R242, RZ, RZ, RZ ;  /* 0x000000fffff27224 */ /* 0x000fe200078e00ff */
[----:B------:R-:W-:Y:S01]  /*6450*/  CS2R R240, SRZ ;  /* 0x0000000000f07805 */ /* 0x000fe2000001ff00 */
[----:B------:R-:W-:Y:S05]  /*6460*/  @P0 WARPSYNC.ALL ;  /* 0x0000000000000948 */ /* 0x000fea0003800000 */
[----:B------:R-:W-:Y:S05]  /*6470*/  @P0 IMAD R2, R3, 0x3c00, R2 ;  /* 0x00003c0003020824 */ /* 0x000fea00078e0202 */
[----:B------:R-:W-:Y:S05]  /*6480*/  @P0 LEA R2, R2, UR57, 0x1 ;  /* 0x0000003902020c11 */ /* 0x000fea000f8e08ff */
[----:B------:R2:W1:Y:S04]  /*6490*/  @P0 LDSM.16.M88.4 R140, [R2+0x200] ;  /* 0x00020000028c083b */ /* 0x0004680000000200 */
        /* <DEDUP_REMOVED lines=13> */
[----:B------:R2:W1:Y:S02]  /*6570*/  @P0 LDSM.16.M88.4 R240, [R2+0x7200] ;  /* 0x0072000002f0083b */ /* 0x0004640000000200 */
.L_x_92:
[----:B------:R-:W-:Y:S05]  /*6580*/  BSYNC B1 ;  /* 0x0000000000017941 */ /* 0x000fea0003800000 */
.L_x_91:
[----:B----4-:R-:W-:Y:S05]  /*6590*/  @P4 BRA `(.L_x_96) ;  /* 0x0000000000084947 */ /* 0x010fea0003800000 */
[----:B------:R-:W4:Y:S02]  /*65a0*/  SYNCS.PHASECHK.TRANS64.TRYWAIT P0, [R18+URZ+0x90], R7 ;  /* 0x00009007120075a7 */ /* 0x000f2400080011ff */
[----:B----4-:R-:W-:Y:S05]  /*65b0*/  @!P0 BRA `(.L_x_97) ;  /* 0x0000004400a08947 */ /* 0x010fea0003800000 */
.L_x_96:
[----:B------:R-:W5:Y:S01]  /*65c0*/  S2R R246, SR_TID.X ;  /* 0x0000000000f67919 */ /* 0x000f620000002100 */
[----:B------:R-:W-:Y:S04]  /*65d0*/  ULEA.HI UR4, UR43, UR43, URZ, 0x1 ;  /* 0x0000002b2b047291 */ /* 0x000fe8000f8f08ff */
[----:B------:R-:W-:Y:S02]  /*65e0*/  USHF.R.U32.HI UR5, URZ, 0x1, UR4 ;  /* 0x00000001ff057899 */ /* 0x000fe40008011604 */
[----:B------:R-:W-:Y:S04]  /*65f0*/  ULOP3.LUT UR4, UR4, 0xffe, URZ, 0xc0, !UPT ;  /* 0x00000ffe04047892 */ /* 0x000fe8000f8ec0ff */
[----:B------:R-:W-:Y:S01]  /*6600*/  UIADD3 UR4, UPT, UPT, -UR4, UR43, URZ ;  /* 0x0000002b04047290 */ /* 0x000fe2000fffe1ff */
[----:B--2---:R-:W-:Y:S04]  /*6610*/  IMAD.U32 R2, RZ, RZ, UR5 ;  /* 0x00000005ff027e24 */ /* 0x004fe8000f8e00ff */
[----:B------:R-:W-:Y:S01]  /*6620*/  IMAD R2, R2, 0xf0, R16 ;  /* 0x000000f002027824 */ /* 0x000fe200078e0210 */
[----:B-1----:R-:W-:Y:S05]  /*6630*/  MOV R0, UR4 ;  /* 0x0000000400007c02 */ /* 0x002fea0008000f00 */
[----:B------:R-:W-:Y:S05]  /*6640*/  IMAD R17, R0, 0x100000, R2 ;  /* 0x0010000000117824 */ /* 0x000fea00078e0202 */
[----:B------:R-:W-:Y:S02]  /*6650*/  SHF.R.U32.HI R0, RZ, 0x15, R17 ;  /* 0x00000015ff007819 */ /* 0x000fe40000011611 */
[----:B-----5:R-:W-:Y:S04]  /*6660*/  SHF.R.U32.HI R19, RZ, 0x5, R246 ;  /* 0x00000005ff137819 */ /* 0x020fe800000116f6 */
[----:B------:R-:W-:Y:S11]  /*6670*/  LOP3.LUT P0, RZ, R0, 0x3, R19, 0x48, !PT ;  /* 0x0000000300ff7812 */ /* 0x000ff60007804813 */
[----:B------:R-:W-:Y:S02]  /*6680*/  @!UPT UIADD3 URZ, UPT, UPT, URZ, URZ, URZ ;  /* 0x000000fffffff290 */ /* 0x000fe4000fffe0ff */
[----:B------:R-:W-:Y:S05]  /*6690*/  @!P0 BRA `(.L_x_98) ;  /* 0x0000000000408947 */ /* 0x000fea0003800000 */
[----:B------:R-:W1:Y:S01]  /*66a0*/  LDCU.64 UR8, c[0x4][0x70] ;  /* 0x01000e00ff0877ac */ /* 0x000e620008000a00 */
[----:B------:R-:W-:Y:S01]  /*66b0*/  MOV R3, 0x0 ;  /* 0x0000000000037802 */ /* 0x000fe20000000f00 */
[----:B------:R-:W-:Y:S02]  /*66c0*/  HFMA2 R12, -RZ, RZ, 0, 5.9604644775390625e-08 ;  /* 0x00000001ff0c7431 */ /* 0x000fe400000001ff */
[----:B------:R-:W-:Y:S02]  /*66d0*/  IMAD.MOV.U32 R8, RZ, RZ, 0x192 ;  /* 0x00000192ff087424 */ /* 0x000fe400078e00ff */
[----:B------:R-:W-:Y:S01]  /*66e0*/  IMAD.MOV.U32 R13, RZ, RZ, RZ ;  /* 0x000000ffff0d7224 */ /* 0x000fe200078e00ff */
[----:B------:R-:W4:Y:S01]  /*66f0*/  LDCU.64 UR6, c[0x4][0x78] ;  /* 0x01000f00ff0677ac */ /* 0x000f220008000a00 */
[----:B------:R-:W2:Y:S01]  /*6700*/  LDC.64 R2, c[0x4][R3] ;  /* 0x0100000003027b82 */ /* 0x000ea20000000a00 */
[----:B------:R-:W5:Y:S01]  /*6710*/  LDCU.64 UR4, c[0x4][0x10] ;  /* 0x01000200ff0477ac */ /* 0x000f620008000a00 */
[----:B-1----:R-:W-:Y:S01]  /*6720*/  MOV R5, UR9 ;  /* 0x0000000900057c02 */ /* 0x002fe20008000f00 */
[----:B------:R-:W-:Y:S01]  /*6730*/  IMAD.U32 R4, RZ, RZ, UR8 ;  /* 0x00000008ff047e24 */ /* 0x000fe2000f8e00ff */
[----:B----4-:R-:W-:Y:S01]  /*6740*/  MOV R7, UR7 ;  /* 0x0000000700077c02 */ /* 0x010fe20008000f00 */
[----:B------:R-:W-:Y:S01]  /*6750*/  IMAD.U32 R6, RZ, RZ, UR6 ;  /* 0x00000006ff067e24 */ /* 0x000fe2000f8e00ff */
[----:B-----5:R-:W-:Y:S01]  /*6760*/  MOV R11, UR5 ;  /* 0x00000005000b7c02 */ /* 0x020fe20008000f00 */
[----:B------:R-:W-:Y:S02]  /*6770*/  IMAD.U32 R10, RZ, RZ, UR4 ;  /* 0x00000004ff0a7e24 */ /* 0x000fe4000f8e00ff */
[----:B------:R-:W-:Y:S07]  /*6780*/  LEPC R20, `(.L_x_98) ;  /* 0x000000001014794e */ /* 0x000fee0000000000 */
[----:B--23--:R-:W-:Y:S05]  /*6790*/  CALL.ABS.NOINC R2 ;  /* 0x0000000002007343 */ /* 0x00cfea0003c00000 */
.L_x_98:
[----:B------:R-:W-:Y:S05]  /*67a0*/  WARPSYNC.ALL ;  /* 0x0000000000007948 */ /* 0x000fea0003800000 */
[C---:B------:R-:W-:Y:S01]  /*67b0*/  R2UR UR4, R17.reuse ;  /* 0x00000000110472ca */ /* 0x040fe200000e0000 */
[----:B------:R-:W-:Y:S05]  /*67c0*/  VIADD R0, R17, 0x10 ;  /* 0x0000001011007836 */ /* 0x000fea0000000000 */
[----:B------:R-:W-:Y:S04]  /*67d0*/  SHF.R.U32.HI R0, RZ, 0x15, R0 ;  /* 0x00000015ff007819 */ /* 0x000fe80000011600 */
[----:B------:R-:W-:Y:S03]  /*67e0*/  LOP3.LUT P0, RZ, R0, 0x3, R19, 0x48, !PT ;  /* 0x0000000300ff7812 */ /* 0x000fe60007804813 */
[----:B------:R-:W1:Y:S10]  /*67f0*/  LDTM.16dp256bit.x2 R128, tmem[UR4] ;  /* 0x00000004008079ee */ /* 0x000e7400080a0000 */
[----:B-1----:R-:W-:Y:S05]  /*6800*/  @!P0 BRA `(.L_x_99) ;  /* 0x0000000000408947 */ /* 0x002fea0003800000 */
        /* <DEDUP_REMOVED lines=16> */
.L_x_99:
[----:B------:R-:W-:Y:S05]  /*6910*/  WARPSYNC.ALL ;  /* 0x0000000000007948 */ /* 0x000fea0003800000 */
[C---:B------:R-:W-:Y:S01]  /*6920*/  R2UR UR4, R17.reuse ;  /* 0x00000000110472ca */ /* 0x040fe200000e0000 */
[----:B------:R-:W-:Y:S05]  /*6930*/  VIADD R0, R17, 0x20 ;  /* 0x0000002011007836 */ /* 0x000fea0000000000 */
[----:B------:R-:W-:Y:S04]  /*6940*/  SHF.R.U32.HI R0, RZ, 0x15, R0 ;  /* 0x00000015ff007819 */ /* 0x000fe80000011600 */
[----:B------:R-:W-:Y:S03]  /*6950*/  LOP3.LUT P0, RZ, R0, 0x3, R19, 0x48, !PT ;  /* 0x0000000300ff7812 */ /* 0x000fe60007804813 */
[----:B------:R-:W1:Y:S10]  /*6960*/  LDTM.16dp256bit.x2 R120, tmem[UR4+0x10] ;  /* 0x00001004007879ee */ /* 0x000e7400080a0000 */
        /* <DEDUP_REMOVED lines=17> */
.L_x_100:
        /* <DEDUP_REMOVED lines=23> */
.L_x_101:
        /* <DEDUP_REMOVED lines=23> */
.L_x_102:
        /* <DEDUP_REMOVED lines=23> */
.L_x_103:
        /* <DEDUP_REMOVED lines=23> */
.L_x_104:
        /* <DEDUP_REMOVED lines=23> */
.L_x_105:
        /* <DEDUP_REMOVED lines=23> */
.L_x_106:
        /* <DEDUP_REMOVED lines=23> */
.L_x_107:
        /* <DEDUP_REMOVED lines=23> */
.L_x_108:
        /* <DEDUP_REMOVED lines=23> */
.L_x_109:
        /* <DEDUP_REMOVED lines=23> */
.L_x_110:
        /* <DEDUP_REMOVED lines=23> */
.L_x_111:
        /* <DEDUP_REMOVED lines=23> */
.L_x_112:
[----:B------:R-:W-:Y:S01]  /*7bc0*/  LOP3.LUT P1, R0, R246, 0x60, RZ, 0xc0, !PT ;  /* 0x00000060f6007812 */ /* 0x000fe2000782c0ff */
[----:B------:R-:W-:Y:S05]  /*7bd0*/  WARPSYNC.ALL ;  /* 0x0000000000007948 */ /* 0x000fea0003800000 */
[----:B------:R-:W-:Y:S01]  /*7be0*/  HADD2.F32 R138, -RZ, R147.H0_H0 ;  /* 0x20000093ff8a7230 */ /* 0x000fe20000004100 */
[----:B------:R1:W-:Y:S01]  /*7bf0*/  STL [R1+0x14], R16 ;  /* 0x0000141001007387 */ /* 0x0003e20000100800 */
[----:B------:R-:W-:Y:S01]  /*7c00*/  SHF.R.U32.HI R247, RZ, 0x1, R246 ;  /* 0x00000001fff77819 */ /* 0x000fe200000116f6 */
[C---:B---3--:R-:W-:Y:S01]  /*7c10*/  FMUL R2, R136.reuse, R129 ;  /* 0x0000008188027220 */ /* 0x048fe20000400000 */
[----:B------:R-:W-:Y:S01]  /*7c20*/  HADD2.F32 R129, -RZ, R140.H1_H1 ;  /* 0x3000008cff817230 */ /* 0x000fe20000004100 */
[----:B------:R-:W-:Y:S01]  /*7c30*/  R2UR UR4, R17 ;  /* 0x00000000110472ca */ /* 0x000fe200000e0000 */
[C---:B------:R-:W-:Y:S01]  /*7c40*/  FMUL R3, R136.reuse, R130 ;  /* 0x0000008288037220 */ /* 0x040fe20000400000 */
[--C-:B------:R-:W-:Y:S02]  /*7c50*/  HADD2.F32 R130, -RZ, R141.reuse.H0_H0 ;  /* 0x2000008dff827230 */ /* 0x100fe40000004100 */
[C---:B------:R-:W-:Y:S01]  /*7c60*/  FMUL R12, R136.reuse, R131 ;  /* 0x00000083880c7220 */ /* 0x040fe20000400000 */
[----:B------:R-:W-:Y:S02]  /*7c70*/  HADD2.F32 R131, -RZ, R141.H1_H1 ;  /* 0x3000008dff837230 */ /* 0x000fe40000004100 */
[C---:B------:R-:W-:Y:S01]  /*7c80*/  FMUL R13, R136.reuse, R132 ;  /* 0x00000084880d7220 */ /* 0x040fe20000400000 */
[C---:B------:R-:W-:Y:S01]  /*7c90*/  FMUL R14, R136.reuse, R133 ;  /* 0x00000085880e7220 */ /* 0x040fe20000400000 */
[--C-:B------:R-:W-:Y:S02]  /*7ca0*/  HADD2.F32 R132, -RZ, R142.reuse.H0_H0 ;  /* 0x2000008eff847230 */ /* 0x100fe40000004100 */
[C---:B------:R-:W-:Y:S01]  /*7cb0*/  FMUL R15, R136.reuse, R134 ;  /* 0x00000086880f7220 */ /* 0x040fe20000400000 */
[----:B------:R-:W-:Y:S02]  /*7cc0*/  HADD2.F32 R133, -RZ, R142.H1_H1 ;  /* 0x3000008eff857230 */ /* 0x000fe40000004100 */
[C---:B------:R-:W-:Y:S01]  /*7cd0*/  FMUL R17, R136.reuse, R135 ;  /* 0x0000008788117220 */ /* 0x040fe20000400000 */
[--C-:B------:R-:W-:Y:S02]  /*7ce0*/  HADD2.F32 R134, -RZ, R143.reuse.H0_H0 ;  /* 0x2000008fff867230 */ /* 0x100fe40000004100 */
[----:B------:R-:W-:Y:S01]  /*7cf0*/  FMUL R20, R136, R122 ;  /* 0x0000007a88147220 */ /* 0x000fe20000400000 */
[----:B----4-:R-:W2:Y:S01]  /*7d00*/  LDTM.16dp256bit.x2 R4, tmem[UR4+0xe0] ;  /* 0x0000e004000479ee */ /* 0x010ea200080a0000 */
[----:B------:R-:W-:Y:S01]  /*7d10*/  NOP ;  /* 0x0000000000007918 */ /* 0x000fe20000000000 */
[----:B------:R-:W-:Y:S01]  /*7d20*/  HADD2.F32 R135, -RZ, R143.H1_H1 ;  /* 0x3000008fff877230 */ /* 0x000fe20000004100 */
[----:B------:R-:W-:Y:S01]  /*7d30*/  R2UR UR5, R18 ;  /* 0x00000000120572ca */ /* 0x000fe200000e0000 */
[C---:B------:R-:W-:Y:S01]  /*7d40*/  FMUL R21, R136.reuse, R123 ;  /* 0x0000007b88157220 */ /* 0x040fe20000400000 */
[--C-:B------:R-:W-:Y:S02]  /*7d50*/  HADD2.F32 R122, -RZ, R144.reuse.H0_H0 ;  /* 0x20000090ff7a7230 */ /* 0x100fe40000004100 */
[C---:B------:R-:W-:Y:S01]  /*7d60*/  FMUL R18, R136.reuse, R120 ;  /* 0x0000007888127220 */ /* 0x040fe20000400000 */
[----:B------:R-:W-:Y:S01]  /*7d70*/  FMUL R22, R136, R124 ;  /* 0x0000007c88167220 */ /* 0x000fe20000400000 */
[----:B-1----:R-:W-:Y:S01]  /*7d80*/  SHF.L.U32 R16, R246, 0x4, RZ ;  /* 0x00000004f6107819 */ /* 0x002fe200000006ff */
[----:B------:R-:W-:Y:S02]  /*7d90*/  HADD2.F32 R123, -RZ, R144.H1_H1 ;  /* 0x30000090ff7b7230 */ /* 0x000fe40000004100 */
[C---:B------:R-:W-:Y:S01]  /*7da0*/  FMUL R19, R136.reuse, R121 ;  /* 0x0000007988137220 */ /* 0x040fe20000400000 */
[----:B------:R-:W-:Y:S01]  /*7db0*/  FMUL R23, R136, R125 ;  /* 0x0000007d88177220 */ /* 0x000fe20000400000 */
[----:B------:R-:W-:Y:S01]  /*7dc0*/  LOP3.LUT R246, R16, 0x40, RZ, 0xc0, !PT ;  /* 0x0000004010f67812 */ /* 0x000fe200078ec0ff */
[--C-:B------:R-:W-:Y:S02]  /*7dd0*/  HADD2.F32 R124, -RZ, R145.reuse.H0_H0 ;  /* 0x20000091ff7c7230 */ /* 0x100fe40000004100 */
[----:B------:R-:W-:Y:S01]  /*7de0*/  FMUL R120, R136, R126 ;  /* 0x0000007e88787220 */ /* 0x000fe20000400000 */
[----:B------:R-:W-:Y:S01]  /*7df0*/  HADD2.F32 R125, -RZ, R145.H1_H1 ;  /* 0x30000091ff7d7230 */ /* 0x000fe20000004100 */
[----:B------:R-:W-:Y:S01]  /*7e00*/  LOP3.LUT R246, R246, 0x8, R247, 0xf8, !PT ;  /* 0x00000008f6f67812 */ /* 0x000fe200078ef8f7 */
[----:B------:R-:W-:Y:S01]  /*7e10*/  UIADD3 UR5, UPT, UPT, UR5, 0xb0, URZ ;  /* 0x000000b005057890 */ /* 0x000fe2000fffe0ff */
[----:B------:R-:W1:Y:S01]  /*7e20*/  S2R R247, SR_TID.X ;  /* 0x0000000000f77919 */ /* 0x000e620000002100 */
[C---:B------:R-:W-:Y:S01]  /*7e30*/  FMUL R121, R136.reuse, R127 ;  /* 0x0000007f88797220 */ /* 0x040fe20000400000 */
[--C-:B------:R-:W-:Y:S01]  /*7e40*/  HADD2.F32 R126, -RZ, R146.reuse.H0_H0 ;  /* 0x20000092ff7e7230 */ /* 0x100fe20000004100 */
[----:B------:R-:W-:Y:S01]  /*7e50*/  UPRMT UR5, UR56, 0x654, UR5 ;  /* 0x0000065438057896 */ /* 0x000fe20008000005 */
[----:B------:R-:W-:Y:S02]  /*7e60*/  HADD2.F32 R127, -RZ, R146.H1_H1 ;  /* 0x30000092ff7f7230 */ /* 0x000fe40000004100 */
[C---:B------:R-:W-:Y:S01]  /*7e70*/  FMUL R112, R136.reuse, R112 ;  /* 0x0000007088707220 */ /* 0x040fe20000400000 */
[----:B------:R-:W-:Y:S02]  /*7e80*/  HADD2.F32 R139, -RZ, R147.H1_H1 ;  /* 0x30000093ff8b7230 */ /* 0x000fe40000004100 */
[C---:B------:R-:W-:Y:S01]  /*7e90*/  FMUL R113, R136.reuse, R113 ;  /* 0x0000007188717220 */ /* 0x040fe20000400000 */
[----:B------:R-:W-:Y:S02]  /*7ea0*/  HADD2.F32 R141, -RZ, R148.H1_H1 ;  /* 0x30000094ff8d7230 */ /* 0x000fe40000004100 */
[C---:B------:R-:W-:Y:S01]  /*7eb0*/  FMUL R114, R136.reuse, R114 ;  /* 0x0000007288727220 */ /* 0x040fe20000400000 */
[--C-:B------:R-:W-:Y:S02]  /*7ec0*/  HADD2.F32 R142, -RZ, R149.reuse.H0_H0 ;  /* 0x20000095ff8e7230 */ /* 0x100fe40000004100 */
[C---:B------:R-:W-:Y:S01]  /*7ed0*/  FMUL R115, R136.reuse, R115 ;  /* 0x0000007388737220 */ /* 0x040fe20000400000 */
[----:B--2---:R-:W-:Y:S01]  /*7ee0*/  SYNCS.ARRIVE.TRANS64.RED.A1T0 RZ, [UR5], RZ ;  /* 0x000000ffffff79a7 */ /* 0x004fe20008100405 */
[----:B------:R-:W-:Y:S02]  /*7ef0*/  HADD2.F32 R143, -RZ, R149.H1_H1 ;  /* 0x30000095ff8f7230 */ /* 0x000fe40000004100 */
[C---:B------:R-:W-:Y:S01]  /*7f00*/  FMUL R116, R136.reuse, R116 ;  /* 0x0000007488747220 */ /* 0x040fe20000400000 */
[--C-:B------:R-:W-:Y:S02]  /*7f10*/  HADD2.F32 R144, -RZ, R150.reuse.H0_H0 ;  /* 0x20000096ff907230 */ /* 0x100fe40000004100 */
[C---:B------:R-:W-:Y:S01]  /*7f20*/  FMUL R117, R136.reuse, R117 ;  /* 0x0000007588757220 */ /* 0x040fe20000400000 */
[----:B------:R-:W-:Y:S02]  /*7f30*/  HADD2.F32 R145, -RZ, R150.H1_H1 ;  /* 0x30000096ff917230 */ /* 0x000fe40000004100 */
[C---:B------:R-:W-:Y:S01]  /*7f40*/  FMUL R118, R136.reuse, R118 ;  /* 0x0000007688767220 */ /* 0x040fe20000400000 */
[--C-:B------:R-:W-:Y:S02]  /*7f50*/  HADD2.F32 R146, -RZ, R151.reuse.H0_H0 ;  /* 0x20000097ff927230 */ /* 0x100fe40000004100 */
[C---:B------:R-:W-:Y:S01]  /*7f60*/  FMUL R119, R136.reuse, R119 ;  /* 0x0000007788777220 */ /* 0x040fe20000400000 */
[----:B------:R-:W-:Y:S02]  /*7f70*/  HADD2.F32 R147, -RZ, R151.H1_H1 ;  /* 0x30000097ff937230 */ /* 0x000fe40000004100 */
[C---:B------:R-:W-:Y:S01]  /*7f80*/  FMUL R104, R136.reuse, R104 ;  /* 0x0000006888687220 */ /* 0x040fe20000400000 */
[----:B------:R-:W-:Y:S02]  /*7f90*/  HADD2.F32 R149, -RZ, R152.H1_H1 ;  /* 0x30000098ff957230 */ /* 0x000fe40000004100 */
[C---:B------:R-:W-:Y:S01]  /*7fa0*/  FMUL R105, R136.reuse, R105 ;  /* 0x0000006988697220 */ /* 0x040fe20000400000 */
[--C-:B------:R-:W-:Y:S02]  /*7fb0*/  HADD2.F32 R150, -RZ, R153.reuse.H0_H0 ;  /* 0x20000099ff967230 */ /* 0x100fe40000004100 */
[C---:B------:R-:W-:Y:S01]  /*7fc0*/  FMUL R106, R136.reuse, R106 ;  /* 0x0000006a886a7220 */ /* 0x040fe20000400000 */
[----:B------:R-:W-:Y:S02]  /*7fd0*/  HADD2.F32 R151, -RZ, R153.H1_H1 ;  /* 0x30000099ff977230 */ /* 0x000fe40000004100 */
[C---:B------:R-:W-:Y:S01]  /*7fe0*/  FMUL R107, R136.reuse, R107 ;  /* 0x0000006b886b7220 */ /* 0x040fe20000400000 */
[C---:B------:R-:W-:Y:S01]  /*7ff0*/  FMUL R108, R136.reuse, R108 ;  /* 0x0000006c886c7220 */ /* 0x040fe20000400000 */
[----:B------:R-:W-:Y:S02]  /*8000*/  HADD2.F32 R153, -RZ, R154.H1_H1 ;  /* 0x3000009aff997230 */ /* 0x000fe40000004100 */
[C---:B------:R-:W-:Y:S01]  /*8010*/  FMUL R109, R136.reuse, R109 ;  /* 0x0000006d886d7220 */ /* 0x040fe20000400000 */
[----:B-1----:R-:W-:Y:S01]  /*8020*/  SHF.L.U32 R247, R247, 0x3, RZ ;  /* 0x00000003f7f77819 */ /* 0x002fe200000006ff */
[C---:B------:R-:W-:Y:S01]  /*8030*/  FMUL R110, R136.reuse, R110 ;  /* 0x0000006e886e7220 */ /* 0x040fe20000400000 */
[C---:B------:R-:W-:Y:S01]  /*8040*/  FMUL R111, R136.reuse, R111 ;  /* 0x0000006f886f7220 */ /* 0x040fe20000400000 */
[--C-:B------:R-:W-:Y:S01]  /*8050*/  HADD2.F32 R156, -RZ, R160.reuse.H0_H0 ;  /* 0x200000a0ff9c7230 */ /* 0x100fe20000004100 */
[----:B------:R-:W-:Y:S01]  /*8060*/  LOP3.LUT R247, R247, 0x300, RZ, 0xc0, !PT ;  /* 0x00000300f7f77812 */ /* 0x000fe200078ec0ff */
[C---:B------:R-:W-:Y:S01]  /*8070*/  FMUL R96, R136.reuse, R96 ;  /* 0x0000006088607220 */ /* 0x040fe20000400000 */
[----:B------:R-:W-:Y:S02]  /*8080*/  HADD2.F32 R157, -RZ, R160.H1_H1 ;  /* 0x300000a0ff9d7230 */ /* 0x000fe40000004100 */
[C---:B------:R-:W-:Y:S01]  /*8090*/  FMUL R97, R136.reuse, R97 ;  /* 0x0000006188617220 */ /* 0x040fe20000400000 */
[----:B------:R-:W-:Y:S01]  /*80a0*/  LOP3.LUT R247, R247, 0x30, R16, 0xf8, !PT ;  /* 0x00000030f7f77812 */ /* 0x000fe200078ef810 */
[--C-:B------:R-:W-:Y:S01]  /*80b0*/  HADD2.F32 R158, -RZ, R161.reuse.H0_H0 ;  /* 0x200000a1ff9e7230 */ /* 0x100fe20000004100 */
[----:B------:R1:W5:Y:S01]  /*80c0*/  LDL.LU R16, [R1+0x14] ;  /* 0x0000140001107983 */ /* 0x0003620000300800 */
[C---:B------:R-:W-:Y:S01]  /*80d0*/  FMUL R98, R136.reuse, R98 ;  /* 0x0000006288627220 */ /* 0x040fe20000400000 */
        /* <DEDUP_REMOVED lines=37> */
[----:B------:R-:W-:Y:S01]  /*8330*/  FMUL R85, R136, R85 ;  /* 0x0000005588557220 */ /* 0x000fe20000400000 */
[----:B------:R-:W-:Y:S01]  /*8340*/  ISETP.NE.AND P0, PT, R0, RZ, PT ;  /* 0x000000ff0000720c */ /* 0x000fe20003f05270 */
[C---:B------:R-:W-:Y:S01]  /*8350*/  FMUL R0, R136.reuse, R128 ;  /* 0x0000008088007220 */ /* 0x040fe20000400000 */
[----:B------:R-:W-:Y:S02]  /*8360*/  HADD2.F32 R128, -RZ, R140.H0_H0 ;  /* 0x2000008cff807230 */ /* 0x000fe40000004100 */
[C---:B------:R-:W-:Y:S01]  /*8370*/  FMUL R86, R136.reuse, R86 ;  /* 0x0000005688567220 */ /* 0x040fe20000400000 */
[----:B------:R-:W-:Y:S02]  /*8380*/  HADD2.F32 R140, -RZ, R148.H0_H0 ;  /* 0x20000094ff8c7230 */ /* 0x000fe40000004100 */
[----:B------:R-:W-:Y:S01]  /*8390*/  FMUL R87, R136, R87 ;  /* 0x0000005788577220 */ /* 0x000fe20000400000 */
[----:B------:R-:W-:Y:S02]  /*83a0*/  HADD2.F32 R148, -RZ, R152.H0_H0 ;  /* 0x20000098ff947230 */ /* 0x000fe40000004100 */
[C---:B------:R-:W-:Y:S01]  /*83b0*/  FFMA R0, R137.reuse, R128, R0 ;  /* 0x0000008089007223 */ /* 0x040fe20000000000 */
        /* <DEDUP_REMOVED lines=9> */
[----:B------:R-:W-:Y:S01]  /*8450*/  F2FP.F16.F32.PACK_AB R130, R14, R13 ;  /* 0x0000000d0e82723e */ /* 0x000fe200000000ff */
[----:B------:R-:W-:Y:S01]  /*8460*/  FFMA R20, R137, R124, R20 ;  /* 0x0000007c89147223 */ /* 0x000fe20000000014 */
[----:B------:R-:W-:Y:S01]  /*8470*/  F2FP.F16.F32.PACK_AB R131, R17, R15 ;  /* 0x0000000f1183723e */ /* 0x000fe200000000ff */
[C---:B------:R-:W-:Y:S01]  /*8480*/  FFMA R21, R137.reuse, R125, R21 ;  /* 0x0000007d89157223 */ /* 0x040fe20000000015 */
[C---:B------:R-:W-:Y:S01]  /*8490*/  FFMA R22, R137.reuse, R126, R22 ;  /* 0x0000007e89167223 */ /* 0x040fe20000000016 */
[C---:B------:R-:W-:Y:S01]  /*84a0*/  FFMA R23, R137.reuse, R127, R23 ;  /* 0x0000007f89177223 */ /* 0x040fe20000000017 */
[C---:B------:R-:W-:Y:S01]  /*84b0*/  FFMA R120, R137.reuse, R138, R120 ;  /* 0x0000008a89787223 */ /* 0x040fe20000000078 */
[----:B------:R-:W-:Y:S01]  /*84c0*/  FFMA R121, R137, R139, R121 ;  /* 0x0000008b89797223 */ /* 0x000fe20000000079 */
[----:B------:R-:W-:Y:S01]  /*84d0*/  F2FP.F16.F32.PACK_AB R13, R21, R20 ;  /* 0x00000014150d723e */ /* 0x000fe200000000ff */
[----:B------:R-:W-:Y:S01]  /*84e0*/  FFMA R112, R137, R140, R112 ;  /* 0x0000008c89707223 */ /* 0x000fe20000000070 */
[----:B------:R-:W-:Y:S01]  /*84f0*/  F2FP.F16.F32.PACK_AB R14, R23, R22 ;  /* 0x00000016170e723e */ /* 0x000fe200000000ff */
[----:B------:R-:W-:Y:S01]  /*8500*/  FFMA R113, R137, R141, R113 ;  /* 0x0000008d89717223 */ /* 0x000fe20000000071 */
[----:B------:R-:W-:Y:S01]  /*8510*/  F2FP.F16.F32.PACK_AB R15, R121, R120 ;  /* 0x00000078790f723e */ /* 0x000fe200000000ff */
[C---:B------:R-:W-:Y:S01]  /*8520*/  FFMA R114, R137.reuse, R142, R114 ;  /* 0x0000008e89727223 */ /* 0x040fe20000000072 */
[C---:B------:R-:W-:Y:S01]  /*8530*/  FFMA R115, R137.reuse, R143, R115 ;  /* 0x0000008f89737223 */ /* 0x040fe20000000073 */
[----:B------:R-:W-:Y:S01]  /*8540*/  FFMA R116, R137, R144, R116 ;  /* 0x0000009089747223 */ /* 0x000fe20000000074 */
[----:B------:R-:W-:Y:S01]  /*8550*/  F2FP.F16.F32.PACK_AB R112, R113, R112 ;  /* 0x000000707170723e */ /* 0x000fe200000000ff */
[----:B------:R-:W-:Y:S01]  /*8560*/  FFMA R117, R137, R145, R117 ;  /* 0x0000009189757223 */ /* 0x000fe20000000075 */
[----:B------:R-:W2:Y:S01]  /*8570*/  S2R R128, SR_TID.X ;  /* 0x0000000000807919 */ /* 0x000ea20000002100 */
[----:B------:R-:W-:Y:S01]  /*8580*/  F2FP.F16.F32.PACK_AB R113, R115, R114 ;  /* 0x000000727371723e */ /* 0x000fe200000000ff */
[C---:B------:R-:W-:Y:S01]  /*8590*/  FFMA R118, R137.reuse, R146, R118 ;  /* 0x0000009289767223 */ /* 0x040fe20000000076 */
[----:B------:R-:W-:Y:S01]  /*85a0*/  FFMA R119, R137, R147, R119 ;  /* 0x0000009389777223 */ /* 0x000fe20000000077 */
[----:B------:R-:W3:Y:S01]  /*85b0*/  S2R R129, SR_TID.X ;  /* 0x0000000000817919 */ /* 0x000ee20000002100 */
[----:B------:R-:W-:Y:S01]  /*85c0*/  F2FP.F16.F32.PACK_AB R114, R117, R116 ;  /* 0x000000747572723e */ /* 0x000fe200000000ff */
[C---:B------:R-:W-:Y:S01]  /*85d0*/  FFMA R104, R137.reuse, R148, R104 ;  /* 0x0000009489687223 */ /* 0x040fe20000000068 */
[----:B------:R-:W-:Y:S01]  /*85e0*/  FFMA R105, R137, R149, R105 ;  /* 0x0000009589697223 */ /* 0x000fe20000000069 */
[----:B------:R-:W-:Y:S01]  /*85f0*/  F2FP.F16.F32.PACK_AB R115, R119, R118 ;  /* 0x000000767773723e */ /* 0x000fe200000000ff */
[C---:B------:R-:W-:Y:S01]  /*8600*/  FFMA R106, R137.reuse, R150, R106 ;  /* 0x00000096896a7223 */ /* 0x040fe2000000006a */
[----:B------:R-:W-:Y:S02]  /*8610*/  HADD2.F32 R152, -RZ, R154.H0_H0 ;  /* 0x2000009aff987230 */ /* 0x000fe40000004100 */
[----:B------:R-:W-:Y:S01]  /*8620*/  FFMA R107, R137, R151, R107 ;  /* 0x00000097896b7223 */ /* 0x000fe2000000006b */
[----:B------:R-:W-:Y:S01]  /*8630*/  F2FP.F16.F32.PACK_AB R104, R105, R104 ;  /* 0x000000686968723e */ /* 0x000fe200000000ff */
[--C-:B------:R-:W-:Y:S02]  /*8640*/  HADD2.F32 R154, -RZ, R155.reuse.H0_H0 ;  /* 0x2000009bff9a7230 */ /* 0x100fe40000004100 */
[----:B------:R-:W-:Y:S01]  /*8650*/  FMUL R72, R136, R72 ;  /* 0x0000004888487220 */ /* 0x000fe20000400000 */
[----:B------:R-:W-:Y:S01]  /*8660*/  FFMA R108, R137, R152, R108 ;  /* 0x00000098896c7223 */ /* 0x000fe2000000006c */
[----:B------:R-:W-:Y:S01]  /*8670*/  HADD2.F32 R155, -RZ, R155.H1_H1 ;  /* 0x3000009bff9b7230 */ /* 0x000fe20000004100 */
[----:B------:R-:W-:Y:S01]  /*8680*/  F2FP.F16.F32.PACK_AB R105, R107, R106 ;  /* 0x0000006a6b69723e */ /* 0x000fe200000000ff */
[C---:B------:R-:W-:Y:S01]  /*8690*/  FFMA R109, R137.reuse, R153, R109 ;  /* 0x00000099896d7223 */ /* 0x040fe2000000006d */
[C---:B------:R-:W-:Y:S01]  /*86a0*/  FFMA R110, R137.reuse, R154, R110 ;  /* 0x0000009a896e7223 */ /* 0x040fe2000000006e */
[--C-:B------:R-:W-:Y:S02]  /*86b0*/  HADD2.F32 R178, -RZ, R179.reuse.H0_H0 ;  /* 0x200000b3ffb27230 */ /* 0x100fe40000004100 */
[C---:B------:R-:W-:Y:S01]  /*86c0*/  FFMA R111, R137.reuse, R155, R111 ;  /* 0x0000009b896f7223 */ /* 0x040fe2000000006f */
[----:B------:R-:W-:Y:S01]  /*86d0*/  FFMA R96, R137, R156, R96 ;  /* 0x0000009c89607223 */ /* 0x000fe20000000060 */
[----:B------:R-:W-:Y:S01]  /*86e0*/  F2FP.F16.F32.PACK_AB R106, R109, R108 ;  /* 0x0000006c6d6a723e */ /* 0x000fe200000000ff */
        /* <DEDUP_REMOVED lines=21> */
[----:B------:R-:W-:Y:S01]  /*8840*/  FFMA R95, R137, R171, R95 ;  /* 0x000000ab895f7223 */ /* 0x000fe2000000005f */
[----:B------:R-:W-:Y:S01]  /*8850*/  R2UR UR6, R245 ;  /* 0x00000000f50672ca */ /* 0x000fe200000e0000 */
[----:B------:R-:W-:Y:S01]  /*8860*/  FFMA R80, R137, R172, R80 ;  /* 0x000000ac89507223 */ /* 0x000fe20000000050 */
[----:B------:R-:W-:Y:S01]  /*8870*/  F2FP.F16.F32.PACK_AB R90, R93, R92 ;  /* 0x0000005c5d5a723e */ /* 0x000fe200000000ff */
[----:B------:R-:W-:Y:S01]  /*8880*/  FFMA R81, R137, R173, R81 ;  /* 0x000000ad89517223 */ /* 0x000fe20000000051 */
[----:B------:R-:W-:Y:S01]  /*8890*/  F2FP.F16.F32.PACK_AB R91, R95, R94 ;  /* 0x0000005e5f5b723e */ /* 0x000fe200000000ff */
[C---:B------:R-:W-:Y:S01]  /*88a0*/  FFMA R82, R137.reuse, R174, R82 ;  /* 0x000000ae89527223 */ /* 0x040fe20000000052 */
[----:B--2---:R-:W-:Y:S01]  /*88b0*/  SHF.L.U32 R128, R128, 0x1, RZ ;  /* 0x0000000180807819 */ /* 0x004fe200000006ff */
[----:B------:R-:W-:Y:S01]  /*88c0*/  FFMA R83, R137, R175, R83 ;  /* 0x000000af89537223 */ /* 0x000fe20000000053 */
[----:B------:R-:W-:Y:S01]  /*88d0*/  HADD2.F32 R179, -RZ, R179.H1_H1 ;  /* 0x300000b3ffb37230 */ /* 0x000fe20000004100 */
[----:B------:R-:W-:Y:S01]  /*88e0*/  F2FP.F16.F32.PACK_AB R80, R81, R80 ;  /* 0x000000505150723e */ /* 0x000fe200000000ff */
[----:B------:R-:W-:Y:S01]  /*88f0*/  FFMA R84, R137, R176, R84 ;  /* 0x000000b089547223 */ /* 0x000fe20000000054 */
[----:B---3--:R-:W-:Y:S01]  /*8900*/  SHF.L.U32 R129, R129, 0x4, RZ ;  /* 0x0000000481817819 */ /* 0x008fe200000006ff */
[----:B------:R-:W-:Y:S01]  /*8910*/  FFMA R85, R137, R177, R85 ;  /* 0x000000b189557223 */ /* 0x000fe20000000055 */
[--C-:B------:R-:W-:Y:S01]  /*8920*/  HADD2.F32 R180, -RZ, R184.reuse.H0_H0 ;  /* 0x200000b8ffb47230 */ /* 0x100fe20000004100 */
[----:B------:R-:W-:Y:S01]  /*8930*/  F2FP.F16.F32.PACK_AB R81, R83, R82 ;  /* 0x000000525351723e */ /* 0x000fe200000000ff */
[----:B------:R-:W-:Y:S01]  /*8940*/  FFMA R86, R137, R178, R86 ;  /* 0x000000b289567223 */ /* 0x000fe20000000056 */
[----:B------:R-:W-:Y:S01]  /*8950*/  HADD2.F32 R181, -RZ, R184.H1_H1 ;  /* 0x300000b8ffb57230 */ /* 0x000fe20000004100 */
[----:B------:R-:W-:Y:S01]  /*8960*/  F2FP.F16.F32.PACK_AB R82, R85, R84 ;  /* 0x000000545552723e */ /* 0x000fe200000000ff */
[----:B------:R-:W-:Y:S01]  /*8970*/  FFMA R87, R137, R179, R87 ;  /* 0x000000b389577223 */ /* 0x000fe20000000057 */
[----:B------:R-:W-:Y:S01]  /*8980*/  LOP3.LUT R247, R247, 0x80, R129, 0xf8, !PT ;  /* 0x00000080f7f77812 */ /* 0x000fe200078ef881 */
[----:B------:R-:W-:Y:S01]  /*8990*/  FFMA R72, R137, R180, R72 ;  /* 0x000000b489487223 */ /* 0x000fe20000000048 */
[----:B------:R-:W-:Y:S01]  /*89a0*/  F2FP.F16.F32.PACK_AB R129, R12, R3 ;  /* 0x000000030c81723e */ /* 0x000fe200000000ff */
[C---:B------:R-:W-:Y:S01]  /*89b0*/  FMUL R73, R136.reuse, R73 ;  /* 0x0000004988497220 */ /* 0x040fe20000400000 */
[--C-:B------:R-:W-:Y:S01]  /*89c0*/  HADD2.F32 R182, -RZ, R185.reuse.H0_H0 ;  /* 0x200000b9ffb67230 */ /* 0x100fe20000004100 */
[----:B------:R-:W-:Y:S01]  /*89d0*/  F2FP.F16.F32.PACK_AB R12, R19, R18 ;  /* 0x00000012130c723e */ /* 0x000fe200000000ff */
[----:B------:R-:W-:Y:S01]  /*89e0*/  FMUL R74, R136, R74 ;  /* 0x0000004a884a7220 */ /* 0x000fe20000400000 */
[----:B------:R-:W-:Y:S01]  /*89f0*/  LOP3.LUT R246, R246, 0x8, R128, 0x78, !PT ;  /* 0x00000008f6f67812 */ /* 0x000fe200078e7880 */
[----:B------:R-:W-:Y:S01]  /*8a00*/  HADD2.F32 R183, -RZ, R185.H1_H1 ;  /* 0x300000b9ffb77230 */ /* 0x000fe20000004100 */
[----:B------:R-:W-:Y:S01]  /*8a10*/  F2FP.F16.F32.PACK_AB R128, R2, R0 ;  /* 0x000000000280723e */ /* 0x000fe200000000ff */
[----:B------:R-:W-:Y:S01]  /*8a20*/  FFMA R73, R137, R181, R73 ;  /* 0x000000b589497223 */ /* 0x000fe20000000049 */
[----:B------:R-:W-:Y:S01]  /*8a30*/  F2FP.F16.F32.PACK_AB R83, R87, R86 ;  /* 0x000000565753723e */ /* 0x000fe200000000ff */
[----:B------:R-:W-:Y:S01]  /*8a40*/  FFMA R74, R137, R182, R74 ;  /* 0x000000b6894a7223 */ /* 0x000fe2000000004a */
[C---:B------:R-:W-:Y:S01]  /*8a50*/  FMUL R75, R136.reuse, R75 ;  /* 0x0000004b884b7220 */ /* 0x040fe20000400000 */
[--C-:B------:R-:W-:Y:S01]  /*8a60*/  HADD2.F32 R184, -RZ, R186.reuse.H0_H0 ;  /* 0x200000baffb87230 */ /* 0x100fe20000004100 */
[----:B------:R-:W-:Y:S01]  /*8a70*/  F2FP.F16.F32.PACK_AB R72, R73, R72 ;  /* 0x000000484948723e */ /* 0x000fe200000000ff */
[C---:B------:R-:W-:Y:S01]  /*8a80*/  FMUL R76, R136.reuse, R76 ;  /* 0x0000004c884c7220 */ /* 0x040fe20000400000 */
[----:B------:R-:W-:Y:S02]  /*8a90*/  HADD2.F32 R185, -RZ, R186.H1_H1 ;  /* 0x300000baffb97230 */ /* 0x000fe40000004100 */
[C---:B------:R-:W-:Y:S01]  /*8aa0*/  FFMA R75, R137.reuse, R183, R75 ;  /* 0x000000b7894b7223 */ /* 0x040fe2000000004b */
[C---:B------:R-:W-:Y:S01]  /*8ab0*/  FMUL R77, R136.reuse, R77 ;  /* 0x0000004d884d7220 */ /* 0x040fe20000400000 */
[--C-:B------:R-:W-:Y:S02]  /*8ac0*/  HADD2.F32 R186, -RZ, R187.reuse.H0_H0 ;  /* 0x200000bbffba7230 */ /* 0x100fe40000004100 */
[----:B------:R-:W-:Y:S01]  /*8ad0*/  FFMA R76, R137, R184, R76 ;  /* 0x000000b8894c7223 */ /* 0x000fe2000000004c */
[C---:B------:R-:W-:Y:S01]  /*8ae0*/  FMUL R78, R136.reuse, R78 ;  /* 0x0000004e884e7220 */ /* 0x040fe20000400000 */
[----:B------:R-:W-:Y:S01]  /*8af0*/  HADD2.F32 R187, -RZ, R187.H1_H1 ;  /* 0x300000bbffbb7230 */ /* 0x000fe20000004100 */
[----:B------:R-:W-:Y:S01]  /*8b00*/  LOP3.LUT R2, R247, R246, RZ, 0xfc, !PT ;  /* 0x000000f6f7027212 */ /* 0x000fe200078efcff */
[C---:B------:R-:W-:Y:S01]  /*8b10*/  FFMA R77, R137.reuse, R185, R77 ;  /* 0x000000b9894d7223 */ /* 0x040fe2000000004d */
[----:B------:R-:W-:Y:S01]  /*8b20*/  MOV R0, UR6 ;  /* 0x0000000600007c02 */ /* 0x000fe20008000f00 */
[----:B------:R-:W-:Y:S01]  /*8b30*/  FFMA R78, R137, R186, R78 ;  /* 0x000000ba894e7223 */ /* 0x000fe2000000004e */
[----:B------:R-:W-:Y:S01]  /*8b40*/  F2FP.F16.F32.PACK_AB R73, R75, R74 ;  /* 0x0000004a4b49723e */ /* 0x000fe200000000ff */
[----:B------:R-:W-:Y:S01]  /*8b50*/  FMUL R79, R136, R79 ;  /* 0x0000004f884f7220 */ /* 0x000fe20000400000 */
[--C-:B------:R-:W-:Y:S01]  /*8b60*/  HADD2.F32 R188, -RZ, R192.reuse.H0_H0 ;  /* 0x200000c0ffbc7230 */ /* 0x100fe20000004100 */
[----:B------:R-:W-:Y:S01]  /*8b70*/  F2FP.F16.F32.PACK_AB R74, R77, R76 ;  /* 0x0000004c4d4a723e */ /* 0x000fe200000000ff */
[----:B------:R-:W-:Y:S02]  /*8b80*/  IMAD R0, R0, 0x3c00, R2 ;  /* 0x00003c0000007824 */ /* 0x000fe400078e0202 */
[----:B------:R-:W-:Y:S01]  /*8b90*/  FFMA R79, R137, R187, R79 ;  /* 0x000000bb894f7223 */ /* 0x000fe2000000004f */
[C---:B------:R-:W-:Y:S01]  /*8ba0*/  FMUL R64, R136.reuse, R64 ;  /* 0x0000004088407220 */ /* 0x040fe20000400000 */
[----:B------:R-:W-:Y:S01]  /*8bb0*/  HADD2.F32 R189, -RZ, R192.H1_H1 ;  /* 0x300000c0ffbd7230 */ /* 0x000fe20000004100 */
[----:B------:R-:W-:Y:S01]  /*8bc0*/  UMOV UR76, 0x400 ;  /* 0x00000400004c7882 */ /* 0x000fe20000000000 */
[C---:B------:R-:W-:Y:S01]  /*8bd0*/  FMUL R65, R136.reuse, R65 ;  /* 0x0000004188417220 */ /* 0x040fe20000400000 */
[--C-:B------:R-:W-:Y:S01]  /*8be0*/  HADD2.F32 R190, -RZ, R193.reuse.H0_H0 ;  /* 0x200000c1ffbe7230 */ /* 0x100fe20000004100 */
[----:B------:R-:W-:Y:S01]  /*8bf0*/  F2FP.F16.F32.PACK_AB R75, R79, R78 ;  /* 0x0000004e4f4b723e */ /* 0x000fe200000000ff */
[----:B------:R-:W-:Y:S01]  /*8c00*/  ULEA UR76, UR56, UR76, 0x18 ;  /* 0x0000004c384c7291 */ /* 0x000fe2000f8ec0ff */
[C---:B------:R-:W-:Y:S01]  /*8c10*/  FFMA R64, R137.reuse, R188, R64 ;  /* 0x000000bc89407223 */ /* 0x040fe20000000040 */
[C---:B------:R-:W-:Y:S01]  /*8c20*/  FFMA R65, R137.reuse, R189, R65 ;  /* 0x000000bd89417223 */ /* 0x040fe20000000041 */
[C---:B------:R-:W-:Y:S01]  /*8c30*/  FMUL R66, R136.reuse, R66 ;  /* 0x0000004288427220 */ /* 0x040fe20000400000 */
[----:B------:R-:W-:Y:S02]  /*8c40*/  HADD2.F32 R191, -RZ, R193.H1_H1 ;  /* 0x300000c1ffbf7230 */ /* 0x000fe40000004100 */
[----:B------:R-:W-:Y:S01]  /*8c50*/  FMUL R67, R136, R67 ;  /* 0x0000004388437220 */ /* 0x000fe20000400000 */
[--C-:B------:R-:W-:Y:S01]  /*8c60*/  HADD2.F32 R192, -RZ, R194.reuse.H0_H0 ;  /* 0x200000c2ffc07230 */ /* 0x100fe20000004100 */
[----:B------:R-:W-:Y:S01]  /*8c70*/  LEA R0, R0, UR76, 0x1 ;  /* 0x0000004c00007c11 */ /* 0x000fe2000f8e08ff */
[----:B------:R-:W-:Y:S01]  /*8c80*/  FFMA R66, R137, R190, R66 ;  /* 0x000000be89427223 */ /* 0x000fe20000000042 */
[----:B------:R-:W-:Y:S01]  /*8c90*/  F2FP.F16.F32.PACK_AB R64, R65, R64 ;  /* 0x000000404140723e */ /* 0x000fe200000000ff */
[----:B------:R-:W-:Y:S01]  /*8ca0*/  FFMA R67, R137, R191, R67 ;  /* 0x000000bf89437223 */ /* 0x000fe20000000043 */
[C---:B------:R-:W-:Y:S01]  /*8cb0*/  FMUL R68, R136.reuse, R68 ;  /* 0x0000004488447220 */ /* 0x040fe20000400000 */
[----:B------:R-:W-:Y:S01]  /*8cc0*/  HADD2.F32 R193, -RZ, R194.H1_H1 ;  /* 0x300000c2ffc17230 */ /* 0x000fe20000004100 */
[----:B------:R1:W-:Y:S01]  /*8cd0*/  STSM.16.M88.4 [R0+0x200], R128 ;  /* 0x0002008000007844 */ /* 0x0003e20000000200 */
[C---:B------:R-:W-:Y:S01]  /*8ce0*/  FMUL R69, R136.reuse, R69 ;  /* 0x0000004588457220 */ /* 0x040fe20000400000 */
[--C-:B------:R-:W-:Y:S01]  /*8cf0*/  HADD2.F32 R194, -RZ, R195.reuse.H0_H0 ;  /* 0x200000c3ffc27230 */ /* 0x100fe20000004100 */
[----:B------:R-:W-:Y:S05]  /*8d00*/  F2FP.F16.F32.PACK_AB R65, R67, R66 ;  /* 0x000000424341723e */ /* 0x000fea00000000ff */
[----:B------:R1:W-:Y:S01]  /*8d10*/  STSM.16.M88.4 [R0+0xa00], R12 ;  /* 0x000a000c00007844 */ /* 0x0003e20000000200 */
[C---:B------:R-:W-:Y:S01]  /*8d20*/  FFMA R68, R137.reuse, R192, R68 ;  /* 0x000000c089447223 */ /* 0x040fe20000000044 */
[----:B------:R-:W-:Y:S01]  /*8d30*/  FFMA R69, R137, R193, R69 ;  /* 0x000000c189457223 */ /* 0x000fe20000000045 */
[C---:B------:R-:W-:Y:S01]  /*8d40*/  FMUL R70, R136.reuse, R70 ;  /* 0x0000004688467220 */ /* 0x040fe20000400000 */
[----:B------:R-:W-:Y:S04]  /*8d50*/  HADD2.F32 R195, -RZ, R195.H1_H1 ;  /* 0x300000c3ffc37230 */ /* 0x000fe80000004100 */
        /* <DEDUP_REMOVED lines=30> */
[----:B------:R-:W-:Y:S01]  /*8f40*/  F2FP.F16.F32.PACK_AB R57, R59, R58 ;  /* 0x0000003a3b39723e */ /* 0x000fe200000000ff */
[C---:B------:R-:W-:Y:S01]  /*8f50*/  FFMA R60, R137.reuse, R200, R60 ;  /* 0x000000c8893c7223 */ /* 0x040fe2000000003c */
[----:B------:R-:W-:Y:S01]  /*8f60*/  FFMA R61, R137, R201, R61 ;  /* 0x000000c9893d7223 */ /* 0x000fe2000000003d */
[C---:B------:R-:W-:Y:S01]  /*8f70*/  FMUL R62, R136.reuse, R62 ;  /* 0x0000003e883e7220 */ /* 0x040fe20000400000 */
[----:B------:R-:W-:Y:S02]  /*8f80*/  HADD2.F32 R203, -RZ, R203.H1_H1 ;  /* 0x300000cbffcb7230 */ /* 0x000fe40000004100 */
        /* <DEDUP_REMOVED lines=13> */
[----:B------:R-:W-:Y:S01]  /*9060*/  HADD2.F32 R207, -RZ, R209.H1_H1 ;  /* 0x300000d1ffcf7230 */ /* 0x000fe20000004100 */
        /* <DEDUP_REMOVED lines=99> */
[C---:B------:R-:W-:Y:S01]  /*96a0*/  FFMA R29, R137.reuse, R233, R29 ;  /* 0x000000e9891d7223 */ /* 0x040fe2000000001d */
        /* <DEDUP_REMOVED lines=8> */
[C---:B------:R-:W-:Y:S01]  /*9730*/  FFMA R30, R137.reuse, R234, R30 ;  /* 0x000000ea891e7223 */ /* 0x040fe2000000001e */
[----:B------:R-:W-:Y:S02]  /*9740*/  HADD2.F32 R239, -RZ, R241.H1_H1 ;  /* 0x300000f1ffef7230 */ /* 0x000fe40000004100 */
[C---:B------:R-:W-:Y:S01]  /*9750*/  FMUL R6, R136.reuse, R6 ;  /* 0x0000000688067220 */ /* 0x040fe20000400000 */
[C---:B------:R-:W-:Y:S01]  /*9760*/  FFMA R31, R137.reuse, R235, R31 ;  /* 0x000000eb891f7223 */ /* 0x040fe2000000001f */
[--C-:B------:R-:W-:Y:S02]  /*9770*/  HADD2.F32 R240, -RZ, R242.reuse.H0_H0 ;  /* 0x200000f2fff07230 */ /* 0x100fe40000004100 */
[C---:B------:R-:W-:Y:S01]  /*9780*/  FMUL R7, R136.reuse, R7 ;  /* 0x0000000788077220 */ /* 0x040fe20000400000 */
        /* <DEDUP_REMOVED lines=10> */
[----:B------:R-:W-:Y:S01]  /*9830*/  FMUL R11, R136, R11 ;  /* 0x0000000b880b7220 */ /* 0x000fe20000400000 */
[C---:B------:R-:W-:Y:S01]  /*9840*/  FFMA R8, R137.reuse, R240, R8 ;  /* 0x000000f089087223 */ /* 0x040fe20000000008 */
[C---:B------:R-:W-:Y:S01]  /*9850*/  FFMA R9, R137.reuse, R241, R9 ;  /* 0x000000f189097223 */ /* 0x040fe20000000009 */
[C---:B------:R-:W-:Y:S01]  /*9860*/  FFMA R10, R137.reuse, R242, R10 ;  /* 0x000000f2890a7223 */ /* 0x040fe2000000000a */
[----:B------:R-:W-:Y:S01]  /*9870*/  FFMA R11, R137, R243, R11 ;  /* 0x000000f3890b7223 */ /* 0x000fe2000000000b */
[----:B------:R-:W-:Y:S01]  /*9880*/  F2FP.F16.F32.PACK_AB R26, R29, R28 ;  /* 0x0000001c1d1a723e */ /* 0x000fe200000000ff */
[----:B------:R-:W-:Y:S01]  /*9890*/  UIADD3 UR77, UPT, UPT, UR6, 0x1, URZ ;  /* 0x00000001064d7890 */ /* 0x000fe2000fffe0ff */
[----:B------:R-:W-:Y:S01]  /*98a0*/  F2FP.F16.F32.PACK_AB R27, R31, R30 ;  /* 0x0000001e1f1b723e */ /* 0x000fe200000000ff */
[----:B------:R-:W-:Y:S01]  /*98b0*/  UIADD3 UR43, UPT, UPT, UR43, 0x1, URZ ;  /* 0x000000012b2b7890 */ /* 0x000fe2000fffe0ff */
[----:B------:R-:W-:Y:S01]  /*98c0*/  F2FP.F16.F32.PACK_AB R4, R5, R4 ;  /* 0x000000040504723e */ /* 0x000fe200000000ff */
[----:B------:R-:W-:Y:S01]  /*98d0*/  BSSY.RECONVERGENT B0, `(.L_x_113) ;  /* 0x000005d000007945 */ /* 0x000fe20003800200 */
[----:B------:R-:W-:Y:S01]  /*98e0*/  F2FP.F16.F32.PACK_AB R5, R7, R6 ;  /* 0x000000060705723e */ /* 0x000fe200000000ff */
[----:B------:R1:W-:Y:S01]  /*98f0*/  STSM.16.M88.4 [R0+0x6a00], R24 ;  /* 0x006a001800007844 */ /* 0x0003e20000000200 */
[----:B------:R-:W-:Y:S02]  /*9900*/  F2FP.F16.F32.PACK_AB R6, R9, R8 ;  /* 0x000000080906723e */ /* 0x000fe400000000ff */
[----:B------:R-:W-:Y:S05]  /*9910*/  F2FP.F16.F32.PACK_AB R7, R11, R10 ;  /* 0x0000000a0b07723e */ /* 0x000fea00000000ff */
[----:B------:R1:W-:Y:S01]  /*9920*/  STSM.16.M88.4 [R0+0x7200], R4 ;  /* 0x0072000400007844 */ /* 0x0003e20000000200 */
[----:B------:R-:W-:Y:S01]  /*9930*/  @!PT LDS RZ, [RZ] ;  /* 0x00000000fffff984 */ /* 0x000fe20000000800 */
[----:B------:R-:W-:Y:S01]  /*9940*/  @!PT LDS RZ, [RZ] ;  /* 0x00000000fffff984 */ /* 0x000fe20000000800 */
[----:B------:R-:W-:Y:S01]  /*9950*/  @!PT LDS RZ, [RZ] ;  /* 0x00000000fffff984 */ /* 0x000fe20000000800 */
[----:B------:R-:W-:Y:S01]  /*9960*/  @!PT LDS RZ, [RZ] ;  /* 0x00000000fffff984 */ /* 0x000fe20000000800 */
[----:B------:R2:W-:Y:S07]  /*9970*/  MEMBAR.ALL.CTA ;  /* 0x0000000000007992 */ /* 0x0005ee0000008000 */
[----:B--2---:R-:W2:Y:S02]  /*9980*/  FENCE.VIEW.ASYNC.S ;  /* 0x00000000000073c6 */ /* 0x004ea40000000000 */
[----:B--2---:R-:W-:Y:S06]  /*9990*/  BAR.SYNC.DEFER_BLOCKING 0x1, 0x80 ;  /* 0x0042000000007b1d */ /* 0x004fec0000010000 */
[----:B------:R-:W-:Y:S05]  /*99a0*/  @P1 BRA `(.L_x_114) ;  /* 0x00000004003c1947 */ /* 0x000fea0003800000 */
[----:B------:R-:W2:Y:S01]  /*99b0*/  LDCU.64 UR4, c[0x0][0x348] ;  /* 0x00006900ff0477ac */ /* 0x000ea20008000a00 */
[----:B------:R-:W-:Y:S01]  /*99c0*/  R2UR UR6, R245 ;  /* 0x00000000f50672ca */ /* 0x000fe200000e0000 */
[----:B------:R-:W-:Y:S02]  /*99d0*/  UIMAD UR61, UR54, 0xf0, URZ ;  /* 0x000000f0363d78a4 */ /* 0x000fe4000f8e02ff */
[----:B------:R-:W-:Y:S01]  /*99e0*/  USHF.L.U32 UR62, UR55, 0x6, URZ ;  /* 0x00000006373e7899 */ /* 0x000fe200080006ff */
[----:B------:R-:W-:Y:S01]  /*99f0*/  UMOV UR63, UR36 ;  /* 0x00000024003f7c82 */ /* 0x000fe20008000000 */
[----:B------:R-:W-:Y:S01]  /*9a00*/  UIADD3 UR57, UPT, UPT, UR61, 0x10, URZ ;  /* 0x000000103d397890 */ /* 0x000fe2000fffe0ff */
[----:B------:R-:W-:Y:S01]  /*9a10*/  UMOV UR59, UR36 ;  /* 0x00000024003b7c82 */ /* 0x000fe20008000000 */
[----:B------:R-:W-:Y:S06]  /*9a20*/  UIADD3 UR33, UPT, UPT, UR61, 0x20, URZ ;  /* 0x000000203d217890 */ /* 0x000fec000fffe0ff */
[----:B------:R-:W-:Y:S01]  /*9a30*/  UIMAD UR74, UR6, 0x7800, UR76 ;  /* 0x00007800064a78a4 */ /* 0x000fe2000f8e024c */
[----:B------:R-:W-:Y:S01]  /*9a40*/  UMOV UR58, UR62 ;  /* 0x0000003e003a7c82 */ /* 0x000fe20008000000 */
[----:B------:R-:W-:Y:S01]  /*9a50*/  UMOV UR35, UR36 ;  /* 0x0000002400237c82 */ /* 0x000fe20008000000 */
[----:B--2---:R-:W-:Y:S02]  /*9a60*/  UIADD3 UR64, UP0, UPT, UR4, 0x680, URZ ;  /* 0x0000068004407890 */ /* 0x004fe4000ff1e0ff */
[----:B------:R-:W-:Y:S02]  /*9a70*/  UIADD3 UR60, UPT, UPT, UR74, 0x200, URZ ;  /* 0x000002004a3c7890 */ /* 0x000fe4000fffe0ff */
[----:B------:R-:W-:Y:S02]  /*9a80*/  UIADD3.X UR65, UPT, UPT, URZ, UR5, URZ, UP0, !UPT ;  /* 0x00000005ff417290 */ /* 0x000fe400087fe4ff */
[----:B------:R-:W-:Y:S02]  /*9a90*/  UIADD3 UR56, UPT, UPT, UR74, 0xa00, URZ ;  /* 0x00000a004a387890 */ /* 0x000fe4000fffe0ff */
[----:B------:R-:W-:Y:S01]  /*9aa0*/  UIADD3 UR32, UPT, UPT, UR74, 0x1200, URZ ;  /* 0x000012004a207890 */ /* 0x000fe2000fffe0ff */
[----:B------:R-:W-:Y:S01]  /*9ab0*/  UMOV UR34, UR62 ;  /* 0x0000003e00227c82 */ /* 0x000fe20008000000 */
[----:B------:R-:W-:Y:S03]  /*9ac0*/  UIADD3 UR29, UPT, UPT, UR61, 0x30, URZ ;  /* 0x000000303d1d7890 */ /* 0x000fe6000fffe0ff */
[----:B------:R-:W-:Y:S01]  /*9ad0*/  UTMASTG.3D [UR60], [UR64] ;  /* 0x0000003c400073b5 */ /* 0x000fe20008010000 */
[----:B------:R-:W-:Y:S01]  /*9ae0*/  UIADD3 UR28, UPT, UPT, UR74, 0x1a00, URZ ;  /* 0x00001a004a1c7890 */ /* 0x000fe2000fffe0ff */
[----:B------:R-:W-:Y:S01]  /*9af0*/  UMOV UR31, UR36 ;  /* 0x00000024001f7c82 */ /* 0x000fe20008000000 */
[----:B------:R-:W-:Y:S01]  /*9b00*/  UMOV UR30, UR62 ;  /* 0x0000003e001e7c82 */ /* 0x000fe20008000000 */
[----:B------:R-:W-:Y:S02]  /*9b10*/  UIADD3 UR25, UPT, UPT, UR61, 0x40, URZ ;  /* 0x000000403d197890 */ /* 0x000fe4000fffe0ff */
[----:B------:R-:W-:Y:S01]  /*9b20*/  UIADD3 UR24, UPT, UPT, UR74, 0x2200, URZ ;  /* 0x000022004a187890 */ /* 0x000fe2000fffe0ff */
[----:B------:R2:W-:Y:S01]  /*9b30*/  UTMASTG.3D [UR56], [UR64] ;  /* 0x00000038400073b5 */ /* 0x0005e20008010000 */
[----:B------:R-:W-:Y:S01]  /*9b40*/  UMOV UR27, UR36 ;  /* 0x00000024001b7c82 */ /* 0x000fe20008000000 */
[----:B------:R-:W-:Y:S01]  /*9b50*/  UMOV UR26, UR62 ;  /* 0x0000003e001a7c82 */ /* 0x000fe20008000000 */
[----:B------:R-:W-:Y:S02]  /*9b60*/  UIADD3 UR21, UPT, UPT, UR61, 0x50, URZ ;  /* 0x000000503d157890 */ /* 0x000fe4000fffe0ff */
[----:B------:R-:W-:Y:S01]  /*9b70*/  UIADD3 UR20, UPT, UPT, UR74, 0x2a00, URZ ;  /* 0x00002a004a147890 */ /* 0x000fe2000fffe0ff */
        /* <DEDUP_REMOVED lines=18> */
[----:B--2---:R-:W-:Y:S01]  /*9ca0*/  UMOV UR58, UR64 ;  /* 0x00000040003a7c82 */ /* 0x004fe20008000000 */
[----:B------:R-:W-:Y:S01]  /*9cb0*/  UMOV UR59, UR65 ;  /* 0x00000041003b7c82 */ /* 0x000fe20008000000 */
[----:B------:R-:W-:Y:S01]  /*9cc0*/  UIADD3 UR65, UPT, UPT, UR61, 0xa0, URZ ;  /* 0x000000a03d417890 */ /* 0x000fe2000fffe0ff */
[----:B------:R-:W-:Y:S01]  /*9cd0*/  UTMASTG.3D [UR32], [UR58] ;  /* 0x000000203a0073b5 */ /* 0x000fe20008010000 */
[----:B------:R-:W-:Y:S01]  /*9ce0*/  UIADD3 UR64, UPT, UPT, UR74, 0x5200, URZ ;  /* 0x000052004a407890 */ /* 0x000fe2000fffe0ff */
[----:B------:R-:W-:Y:S01]  /*9cf0*/  UMOV UR67, UR36 ;  /* 0x0000002400437c82 */ /* 0x000fe20008000000 */
[----:B------:R-:W-:Y:S01]  /*9d00*/  UMOV UR66, UR62 ;  /* 0x0000003e00427c82 */ /* 0x000fe20008000000 */
[----:B------:R-:W-:Y:S02]  /*9d10*/  UIADD3 UR69, UPT, UPT, UR61, 0xb0, URZ ;  /* 0x000000b03d457890 */ /* 0x000fe4000fffe0ff */
[----:B------:R-:W-:Y:S01]  /*9d20*/  UIADD3 UR68, UPT, UPT, UR74, 0x5a00, URZ ;  /* 0x00005a004a447890 */ /* 0x000fe2000fffe0ff */
[----:B------:R-:W-:Y:S01]  /*9d30*/  UTMASTG.3D [UR28], [UR58] ;  /* 0x0000001c3a0073b5 */ /* 0x000fe20008010000 */
[----:B------:R-:W-:Y:S01]  /*9d40*/  UMOV UR71, UR36 ;  /* 0x0000002400477c82 */ /* 0x000fe20008000000 */
[----:B------:R-:W-:Y:S01]  /*9d50*/  UMOV UR70, UR62 ;  /* 0x0000003e00467c82 */ /* 0x000fe20008000000 */
[----:B------:R-:W-:Y:S02]  /*9d60*/  UIADD3 UR73, UPT, UPT, UR61, 0xc0, URZ ;  /* 0x000000c03d497890 */ /* 0x000fe4000fffe0ff */
[----:B------:R-:W-:Y:S02]  /*9d70*/  UIADD3 UR72, UPT, UPT, UR74, 0x6200, URZ ;  /* 0x000062004a487890 */ /* 0x000fe4000fffe0ff */
[----:B------:R-:W-:Y:S01]  /*9d80*/  UIADD3 UR60, UPT, UPT, UR74, 0x7200, URZ ;  /* 0x000072004a3c7890 */ /* 0x000fe2000fffe0ff */
[----:B------:R-:W-:Y:S01]  /*9d90*/  UTMASTG.3D [UR24], [UR58] ;  /* 0x000000183a0073b5 */ /* 0x000fe20008010000 */
[----:B------:R-:W-:Y:S01]  /*9da0*/  UMOV UR75, UR36 ;  /* 0x00000024004b7c82 */ /* 0x000fe20008000000 */
[----:B------:R-:W-:Y:S01]  /*9db0*/  UTMASTG.3D [UR20], [UR58] ;  /* 0x000000143a0073b5 */ /* 0x000fe20008010000 */
[----:B------:R-:W-:Y:S01]  /*9dc0*/  UTMASTG.3D [UR16], [UR58] ;  /* 0x000000103a0073b5 */ /* 0x000fe20008010000 */
[----:B------:R2:W-:Y:S01]  /*9dd0*/  UTMASTG.3D [UR12], [UR58] ;  /* 0x0000000c3a0073b5 */ /* 0x0005e20008010000 */
[----:B------:R3:W-:Y:S01]  /*9de0*/  UTMASTG.3D [UR8], [UR58] ;  /* 0x000000083a0073b5 */ /* 0x0007e20008010000 */
[----:B------:R3:W-:Y:S01]  /*9df0*/  UTMASTG.3D [UR4], [UR58] ;  /* 0x000000043a0073b5 */ /* 0x0007e20008010000 */
[----:B------:R3:W-:Y:S01]  /*9e00*/  UTMASTG.3D [UR64], [UR58] ;  /* 0x000000403a0073b5 */ /* 0x0007e20008010000 */
[----:B------:R3:W-:Y:S01]  /*9e10*/  UTMASTG.3D [UR68], [UR58] ;  /* 0x000000443a0073b5 */ /* 0x0007e20008010000 */
[----:B--2---:R-:W-:Y:S02]  /*9e20*/  UIADD3 UR12, UPT, UPT, UR74, 0x6a00, URZ ;  /* 0x00006a004a0c7890 */ /* 0x004fe4000fffe0ff */
[----:B------:R-:W-:Y:S01]  /*9e30*/  UIADD3 UR13, UPT, UPT, UR61, 0xd0, URZ ;  /* 0x000000d03d0d7890 */ /* 0x000fe2000fffe0ff */
[----:B------:R-:W-:Y:S01]  /*9e40*/  UMOV UR74, UR62 ;  /* 0x0000003e004a7c82 */ /* 0x000fe20008000000 */
[----:B------:R-:W-:Y:S01]  /*9e50*/  UIADD3 UR61, UPT, UPT, UR61, 0xe0, URZ ;  /* 0x000000e03d3d7890 */ /* 0x000fe2000fffe0ff */
[----:B------:R3:W-:Y:S06]  /*9e60*/  UTMASTG.3D [UR72], [UR58] ;  /* 0x000000483a0073b5 */ /* 0x0007ec0008010000 */
[----:B------:R3:W-:Y:S02]  /*9e70*/  UTMASTG.3D [UR12], [UR58] ;  /* 0x0000000c3a0073b5 */ /* 0x0007e40008010000 */
[----:B------:R3:W-:Y:S02]  /*9e80*/  UTMASTG.3D [UR60], [UR58] ;  /* 0x0000003c3a0073b5 */ /* 0x0007e40008010000 */
[----:B---3--:R0:W-:Y:S02]  /*9e90*/  UTMACMDFLUSH ;  /* 0x00000000000079b7 */ /* 0x0081e40000000000 */
.L_x_114:
[----:B------:R-:W-:Y:S05]  /*9ea0*/  BSYNC.RECONVERGENT B0 ;  /* 0x0000000000007941 */ /* 0x000fea0003800200 */
.L_x_113:
[----:B------:R-:W-:Y:S04]  /*9eb0*/  BSSY.RECONVERGENT B0, `(.L_x_115) ;  /* 0x0000003000007945 */ /* 0x000fe80003800200 */
[----:B------:R-:W-:Y:S05]  /*9ec0*/  @P0 BRA `(.L_x_116) ;  /* 0x0000000000040947 */ /* 0x000fea0003800000 */
[----:B------:R-:W-:Y:S04]  /*9ed0*/  DEPBAR.LE SB0, 0x0 ;  /* 0x000080000000791a */ /* 0x000fe80000000000 */
.L_x_116:
[----:B------:R-:W-:Y:S05]  /*9ee0*/  BSYNC.RECONVERGENT B0 ;  /* 0x0000000000007941 */ /* 0x000fea0003800200 */
.L_x_115:
[----:B-1----:R-:W2:Y:S01]  /*9ef0*/  LDL.LU R0, [R1+0x4] ;  /* 0x0000040001007983 */ /* 0x002ea20000300800 */
[----:B------:R-:W-:Y:S01]  /*9f00*/  BAR.SYNC.DEFER_BLOCKING 0x1, 0x80 ;  /* 0x0042000000007b1d */ /* 0x000fe20000010000 */
[----:B--2---:R-:W-:Y:S11]  /*9f10*/  R2UR UR4, R0 ;  /* 0x00000000000472ca */ /* 0x004ff600000e0000 */
[----:B------:R-:W-:Y:S02]  /*9f20*/  @!UPT UIADD3 URZ, UPT, UPT, URZ, URZ, URZ ;  /* 0x000000fffffff290 */ /* 0x000fe4000fffe0ff */
[----:B------:R-:W-:Y:S04]  /*9f30*/  UIADD3 UR4, UPT, UPT, UR4, 0x1, URZ ;  /* 0x0000000104047890 */ /* 0x000fe8000fffe0ff */
[----:B------:R-:W-:Y:S02]  /*9f40*/  UISETP.NE.AND UP0, UPT, UR4, URZ, UPT ;  /* 0x000000ff0400728c */ /* 0x000fe4000bf05270 */
[----:B------:R-:W-:Y:S05]  /*9f50*/  MOV R0, UR4 ;  /* 0x0000000400007c02 */ /* 0x000fea0008000f00 */
[----:B------:R1:W-:Y:S02]  /*9f60*/  STL [R1+0x4], R0 ;  /* 0x0000040001007387 */ /* 0x0003e40000100800 */
[----:B------:R-:W-:Y:S05]  /*9f70*/  BRA.U !UP0, `(.L_x_117) ;  /* 0x00000001083c7547 */ /* 0x000fea000b800000 */
[----:B-1----:R-:W2:Y:S01]  /*9f80*/  LDL.LU R0, [R1] ;  /* 0x0000000001007983 */ /* 0x002ea20000300800 */
[----:B------:R-:W-:Y:S01]  /*9f90*/  ISETP.NE.AND P0, PT, R252, RZ, PT ;  /* 0x000000fffc00720c */ /* 0x000fe20003f05270 */
[----:B------:R-:W1:Y:S01]  /*9fa0*/  S2R R2, SR_CgaCtaId ;  /* 0x0000000000027919 */ /* 0x000e620000008800 */
[----:B--2---:R-:W-:Y:S11]  /*9fb0*/  R2UR UR4, R0 ;  /* 0x00000000000472ca */ /* 0x004ff600000e0000 */
[----:B------:R-:W-:Y:S02]  /*9fc0*/  @!UPT UIADD3 URZ, UPT, UPT, URZ, URZ, URZ ;  /* 0x000000fffffff290 */ /* 0x000fe4000fffe0ff */
[----:B------:R-:W-:Y:S01]  /*9fd0*/  IMAD.U32 R0, RZ, RZ, UR4 ;  /* 0x00000004ff007e24 */ /* 0x000fe2000f8e00ff */
[----:B------:R-:W-:Y:S04]  /*9fe0*/  UIADD3 UR4, UPT, UPT, UR4, 0x1, URZ ;  /* 0x0000000104047890 */ /* 0x000fe8000fffe0ff */
[----:B------:R-:W-:Y:S01]  /*9ff0*/  @P0 LEA R0, R0, UR76, 0x3 ;  /* 0x0000004c00000c11 */ /* 0x000fe2000f8e18ff */
[----:B------:R-:W-:Y:S04]  /*a000*/  UISETP.NE.AND UP0, UPT, UR4, 0x2, UPT ;  /* 0x000000020400788c */ /* 0x000fe8000bf05270 */
[----:B------:R-:W-:Y:S01]  /*a010*/  @P0 VIADD R0, R0, 0x50 ;  /* 0x0000005000000836 */ /* 0x000fe20000000000 */
[----:B------:R-:W-:Y:S04]  /*a020*/  USEL UR4, UR4, URZ, UP0 ;  /* 0x000000ff04047287 */ /* 0x000fe80008000000 */
[----:B-1----:R-:W-:Y:S04]  /*a030*/  @P0 PRMT R0, R2, 0x654, R0 ;  /* 0x0000065402000816 */ /* 0x002fe80000000000 */
[----:B------:R1:W-:Y:S02]  /*a040*/  @P0 SYNCS.ARRIVE.TRANS64.RED.A1T0 RZ, [R0+URZ], RZ ;  /* 0x000000ff00ff09a7 */ /* 0x0003e400081004ff */
[----:B-1----:R-:W-:Y:S05]  /*a050*/  IMAD.U32 R0, RZ, RZ, UR4 ;  /* 0x00000004ff007e24 */ /* 0x002fea000f8e00ff */
[----:B------:R2:W-:Y:S02]  /*a060*/  STL [R1], R0 ;  /* 0x0000000001007387 */ /* 0x0005e40000100800 */
.L_x_117:
[----:B------:R-:W-:Y:S01]  /*a070*/  UISETP.NE.AND UP1, UPT, UR43, 0x4, UPT ;  /* 0x000000042b00788c */ /* 0x000fe2000bf25270 */
[----:B------:R-:W3:Y:S01]  /*a080*/  LDL.LU R2, [R1+0xc] ;  /* 0x00000c0001027983 */ /* 0x000ee20000300800 */
[----:B------:R-:W-:Y:S01]  /*a090*/  UISETP.NE.AND UP2, UPT, UR77, 0x2, UPT ;  /* 0x000000024d00788c */ /* 0x000fe2000bf45270 */
[----:B------:R-:W-:Y:S01]  /*a0a0*/  R2UR UR9, R248 ;  /* 0x00000000f80972ca */ /* 0x000fe200000e0000 */
[----:B------:R-:W-:Y:S01]  /*a0b0*/  USEL UR5, URZ, 0x1, UP1 ;  /* 0x00000001ff057887 */ /* 0x000fe20008800000 */
[----:B-12---:R-:W2:Y:S01]  /*a0c0*/  LDL.LU R0, [R1+0x8] ;  /* 0x0000080001007983 */ /* 0x006ea20000300800 */
[----:B------:R-:W-:Y:S01]  /*a0d0*/  UIADD3 UR54, UPT, UPT, UR41, UR48, URZ ;  /* 0x0000003029367290 */ /* 0x000fe2000fffe0ff */
[----:B------:R-:W-:Y:S01]  /*a0e0*/  R2UR UR8, R249 ;  /* 0x00000000f90872ca */ /* 0x000fe200000e0000 */
[----:B------:R-:W-:Y:S01]  /*a0f0*/  UIADD3 UR55, UPT, UPT, UR42, UR49, URZ ;  /* 0x000000312a377290 */ /* 0x000fe2000fffe0ff */
[----:B------:R-:W-:Y:S01]  /*a100*/  R2UR UR7, R250 ;  /* 0x00000000fa0772ca */ /* 0x000fe200000e0000 */
[----:B------:R-:W-:Y:S01]  /*a110*/  USEL UR43, UR43, URZ, UP1 ;  /* 0x000000ff2b2b7287 */ /* 0x000fe20008800000 */
[----:B------:R-:W-:Y:S09]  /*a120*/  R2UR UR36, R251 ;  /* 0x00000000fb2472ca */ /* 0x000ff200000e0000 */
[----:B------:R-:W-:Y:S06]  /*a130*/  ULOP3.LUT UR8, UR8, UR5, URZ, 0x3c, !UPT ;  /* 0x0000000508087292 */ /* 0x000fec000f8e3cff */
[----:B------:R-:W-:Y:S01]  /*a140*/  IMAD.U32 R249, RZ, RZ, UR8 ;  /* 0x00000008fff97e24 */ /* 0x000fe2000f8e00ff */
[----:B--2---:R-:W-:Y:S02]  /*a150*/  R2UR UR10, R0 ;  /* 0x00000000000a72ca */ /* 0x004fe400000e0000 */
[----:B---3--:R-:W-:Y:S11]  /*a160*/  R2UR UR4, R2 ;  /* 0x00000000020472ca */ /* 0x008ff600000e0000 */
[----:B------:R-:W-:Y:S02]  /*a170*/  UISETP.NE.AND UP0, UPT, UR10, 0x2, UPT ;  /* 0x000000020a00788c */ /* 0x000fe4000bf05270 */
[----:B------:R-:W-:Y:S02]  /*a180*/  UISETP.NE.AND UP3, UPT, UR4, URZ, UPT ;  /* 0x000000ff0400728c */ /* 0x000fe4000bf65270 */
[----:B------:R-:W-:Y:S02]  /*a190*/  USEL UR6, URZ, 0x1, UP0 ;  /* 0x00000001ff067887 */ /* 0x000fe40008000000 */
[----:B------:R-:W-:Y:S02]  /*a1a0*/  USEL UR4, URZ, 0x1, UP2 ;  /* 0x00000001ff047887 */ /* 0x000fe40009000000 */
[----:B------:R-:W-:Y:S02]  /*a1b0*/  USEL UR15, UR10, URZ, UP0 ;  /* 0x000000ff0a0f7287 */ /* 0x000fe40008000000 */
[----:B------:R-:W-:Y:S02]  /*a1c0*/  USEL UR10, UR77, URZ, UP2 ;  /* 0x000000ff4d0a7287 */ /* 0x000fe40009000000 */
[----:B------:R-:W-:Y:S02]  /*a1d0*/  ULOP3.LUT UR9, UR9, UR6, URZ, 0x3c, !UPT ;  /* 0x0000000609097292 */ /* 0x000fe4000f8e3cff */
[----:B------:R-:W-:Y:S02]  /*a1e0*/  ULOP3.LUT UR7, UR7, UR4, URZ, 0x3c, !UPT ;  /* 0x0000000407077292 */ /* 0x000fe4000f8e3cff */
[----:B------:R-:W-:Y:S02]  /*a1f0*/  IMAD.U32 R245, RZ, RZ, UR10 ;  /* 0x0000000afff57e24 */ /* 0x000fe4000f8e00ff */
[----:B------:R-:W-:Y:S02]  /*a200*/  IMAD.U32 R248, RZ, RZ, UR9 ;  /* 0x00000009fff87e24 */ /* 0x000fe4000f8e00ff */
[----:B------:R-:W-:Y:S01]  /*a210*/  IMAD.U32 R250, RZ, RZ, UR7 ;  /* 0x00000007fffa7e24 */ /* 0x000fe2000f8e00ff */
[----:B------:R-:W-:Y:S06]  /*a220*/  BRA.U UP3, `(.L_x_118) ;  /* 0xffffffad03cc7547 */ /* 0x000fec000b83ffff */
[----:B------:R-:W2:Y:S02]  /*a230*/  LDL.LU R0, [R1+0x10] ;  /* 0x0000100001007983 */ /* 0x000ea40000300800 */
[----:B--2---:R-:W-:-:S13]  /*a240*/  R2UR UR4, R0 ;  /* 0x00000000000472ca */ /* 0x004fda00000e0000 */
[----:B------:R-:W-:-:S09]  /*a250*/  UISETP.NE.AND UP0, UPT, UR4, URZ, UPT ;  /* 0x000000ff0400728c */ /* 0x000fd2000bf05270 */
[----:B------:R-:W-:Y:S05]  /*a260*/  BRA.U !UP0, `(.L_x_119) ;  /* 0x0000000108487547 */ /* 0x000fea000b800000 */
[----:B------:R-:W1:Y:S02]  /*a270*/  LDCU.64 UR4, c[0x0][0x890] ;  /* 0x00011200ff0477ac */ /* 0x000e640008000a00 */
[----:B-1----:R-:W-:-:S04]  /*a280*/  UISETP.NE.U32.AND UP0, UPT, UR4, URZ, UPT ;  /* 0x000000ff0400728c */ /* 0x002fc8000bf05070 */
[----:B------:R-:W-:-:S09]  /*a290*/  UISETP.NE.AND.EX UP0, UPT, UR5, URZ, UPT, UP0 ;  /* 0x000000ff0500728c */ /* 0x000fd2000bf05300 */
[----:B------:R-:W-:Y:S05]  /*a2a0*/  BRA.U UP0, `(.L_x_120) ;  /* 0x00000001000c7547 */ /* 0x000fea000b800000 */
[----:B------:R-:W-:-:S13]  /*a2b0*/  FSETP.NEU.AND P0, PT, R137, RZ, PT ;  /* 0x000000ff8900720b */ /* 0x000fda0003f0d000 */
[----:B------:R-:W-:Y:S05]  /*a2c0*/  @!P0 EXIT ;  /* 0x000000000000894d */ /* 0x000fea0003800000 */
[----:B------:R-:W-:Y:S05]  /*a2d0*/  BRA `(.L_x_119) ;  /* 0x00000000002c7947 */ /* 0x000fea0003800000 */
.L_x_120:
[----:B------:R-:W-:Y:S01]  /*a2e0*/  LOP3.LUT P0, RZ, R244, 0xff, RZ, 0xc0, !PT ;  /* 0x000000fff4ff7812 */ /* 0x000fe2000780c0ff */
[----:B------:R-:W-:-:S12]  /*a2f0*/  BSSY.RECONVERGENT B0, `(.L_x_119) ;  /* 0x0000009000007945 */ /* 0x000fd80003800200 */
[----:B------:R-:W-:Y:S05]  /*a300*/  @P0 BRA `(.L_x_121) ;  /* 0x0000000000140947 */ /* 0x000fea0003800000 */
[----:B------:R-:W1:Y:S02]  /*a310*/  LDCU.64 UR4, c[0x0][0x888] ;  /* 0x00011100ff0477ac */ /* 0x000e640008000a00 */
[----:B-1----:R-:W-:-:S04]  /*a320*/  ISETP.NE.U32.AND P0, PT, RZ, UR4, PT ;  /* 0x00000004ff007c0c */ /* 0x002fc8000bf05070 */
[----:B------:R-:W-:-:S13]  /*a330*/  ISETP.NE.AND.EX P0, PT, RZ, UR5, PT, P0 ;  /* 0x00000005ff007c0c */ /* 0x000fda000bf05300 */
[----:B------:R-:W-:Y:S05]  /*a340*/  @!P0 EXIT ;  /* 0x000000000000894d */ /* 0x000fea0003800000 */
[----:B------:R-:W-:Y:S05]  /*a350*/  BRA `(.L_x_122) ;  /* 0x0000000000087947 */ /* 0x000fea0003800000 */
.L_x_121:
[----:B------:R-:W-:-:S13]  /*a360*/  FSETP.NEU.AND P0, PT, R137, RZ, PT ;  /* 0x000000ff8900720b */ /* 0x000fda0003f0d000 */
[----:B------:R-:W-:Y:S05]  /*a370*/  @!P0 EXIT ;  /* 0x000000000000894d */ /* 0x000fea0003800000 */
.L_x_122:
[----:B------:R-:W-:Y:S05]  /*a380*/  BSYNC.RECONVERGENT B0 ;  /* 0x0000000000007941 */ /* 0x000fea0003800200 */
.L_x_119:
[----:B------:R-:W-:-:S04]  /*a390*/  DEPBAR.LE SB0, 0x0 ;  /* 0x000080000000791a */ /* 0x000fc80000000000 */
[----:B------:R-:W-:Y:S05]  /*a3a0*/  EXIT ;  /* 0x000000000000794d */ /* 0x000fea0003800000 */
.L_x_24:
[----:B-1----:R1:W2:Y:S02]  /*a3b0*/  SYNCS.PHASECHK.TRANS64.TRYWAIT P0, [R2+URZ+0xe0], R3 ;  /* 0x0000e003020075a7 */ /* 0x0022a400080011ff */
[----:B--2---:R-:W-:Y:S05]  /*a3c0*/  @!P0 NANOSLEEP.SYNCS 0x989680 ;  /* 0x009896800000895d */ /* 0x004fea0003900000 */
[----:B------:R-:W2:Y:S02]  /*a3d0*/  @!P0 SYNCS.PHASECHK.TRANS64 P0, [R2+URZ+0xe0], R3 ;  /* 0x0000e003020085a7 */ /* 0x000ea400080010ff */
[----:B--2---:R-:W-:Y:S05]  /*a3e0*/  @!P0 BRA `(.L_x_24) ;  /* 0xfffffffc00f08947 */ /* 0x004fea000383ffff */
[----:B------:R-:W-:Y:S05]  /*a3f0*/  BRA `(.L_x_123) ;  /* 0xffffff7400307947 */ /* 0x000fea000383ffff */
.L_x_27:
[----:B------:R-:W-:Y:S07]  /*a400*/  MOV R4, UR33 ;  /* 0x0000002100047c02 */ /* 0x000fee0008000f00 */
.L_x_124:
[----:B-1----:R1:W2:Y:S02]  /*a410*/  SYNCS.PHASECHK.TRANS64.TRYWAIT P0, [R4+URZ+0x20], R2 ;  /* 0x00002002040075a7 */ /* 0x0022a400080011ff */
[----:B--2---:R-:W-:Y:S05]  /*a420*/  @!P0 NANOSLEEP.SYNCS 0x989680 ;  /* 0x009896800000895d */ /* 0x004fea0003900000 */
[----:B------:R-:W2:Y:S02]  /*a430*/  @!P0 SYNCS.PHASECHK.TRANS64 P0, [R4+URZ+0x20], R2 ;  /* 0x00002002040085a7 */ /* 0x000ea400080010ff */
[----:B--2---:R-:W-:Y:S05]  /*a440*/  @!P0 BRA `(.L_x_124) ;  /* 0xfffffffc00f08947 */ /* 0x004fea000383ffff */
[----:B------:R-:W-:Y:S05]  /*a450*/  BRA `(.L_x_26) ;  /* 0xffffff7400707947 */ /* 0x000fea000383ffff */
.L_x_34:
[----:B------:R-:W-:Y:S07]  /*a460*/  MOV R4, UR9 ;  /* 0x0000000900047c02 */ /* 0x000fee0008000f00 */
.L_x_125:
[----:B-1----:R1:W2:Y:S02]  /*a470*/  SYNCS.PHASECHK.TRANS64.TRYWAIT P0, [R4+URZ+0x20], R2 ;  /* 0x00002002040075a7 */ /* 0x0022a400080011ff */
[----:B--2---:R-:W-:Y:S05]  /*a480*/  @!P0 NANOSLEEP.SYNCS 0x989680 ;  /* 0x009896800000895d */ /* 0x004fea0003900000 */
[----:B------:R-:W2:Y:S02]  /*a490*/  @!P0 SYNCS.PHASECHK.TRANS64 P0, [R4+URZ+0x20], R2 ;  /* 0x00002002040085a7 */ /* 0x000ea400080010ff */
[----:B--2---:R-:W-:Y:S05]  /*a4a0*/  @!P0 BRA `(.L_x_125) ;  /* 0xfffffffc00f08947 */ /* 0x004fea000383ffff */
[----:B------:R-:W-:Y:S05]  /*a4b0*/  BRA `(.L_x_33) ;  /* 0xffffff7800307947 */ /* 0x000fea000383ffff */
.L_x_39:
[----:B-1----:R1:W2:Y:S02]  /*a4c0*/  SYNCS.PHASECHK.TRANS64.TRYWAIT P0, [R3+URZ+0x70], R2 ;  /* 0x00007002030075a7 */ /* 0x0022a400080011ff */
[----:B--2---:R-:W-:Y:S05]  /*a4d0*/  @!P0 NANOSLEEP.SYNCS 0x989680 ;  /* 0x009896800000895d */ /* 0x004fea0003900000 */
[----:B------:R-:W2:Y:S02]  /*a4e0*/  @!P0 SYNCS.PHASECHK.TRANS64 P0, [R3+URZ+0x70], R2 ;  /* 0x00007002030085a7 */ /* 0x000ea400080010ff */
[----:B--2---:R-:W-:Y:S05]  /*a4f0*/  @!P0 BRA `(.L_x_39) ;  /* 0xfffffffc00f08947 */ /* 0x004fea000383ffff */
[----:B------:R-:W-:Y:S05]  /*a500*/  BRA `(.L_x_126) ;  /* 0xffffff7800d07947 */ /* 0x000fea000383ffff */
.L_x_43:
[----:B------:R-:W-:-:S07]  /*a510*/  MOV R3, UR4 ;  /* 0x0000000400037c02 */ /* 0x000fce0008000f00 */
.L_x_127:
[----:B-1----:R1:W2:Y:S02]  /*a520*/  SYNCS.PHASECHK.TRANS64.TRYWAIT P0, [R3+URZ], R2 ;  /* 0x00000002030075a7 */ /* 0x0022a400080011ff */
[----:B--2---:R-:W-:Y:S05]  /*a530*/  @!P0 NANOSLEEP.SYNCS 0x989680 ;  /* 0x009896800000895d */ /* 0x004fea0003900000 */
[----:B------:R-:W2:Y:S02]  /*a540*/  @!P0 SYNCS.PHASECHK.TRANS64 P0, [R3+URZ], R2 ;  /* 0x00000002030085a7 */ /* 0x000ea400080010ff */
[----:B--2---:R-:W-:Y:S05]  /*a550*/  @!P0 BRA `(.L_x_127) ;  /* 0xfffffffc00f08947 */ /* 0x004fea000383ffff */
[----:B------:R-:W-:Y:S05]  /*a560*/  BRA `(.L_x_128) ;  /* 0xffffff8000747947 */ /* 0x000fea000383ffff */
.L_x_44:
[----:B------:R-:W-:-:S07]  /*a570*/  MOV R3, UR4 ;  /* 0x0000000400037c02 */ /* 0x000fce0008000f00 */
.L_x_129:
[----:B-1----:R1:W2:Y:S02]  /*a580*/  SYNCS.PHASECHK.TRANS64.TRYWAIT P0, [R3+URZ], R2 ;  /* 0x00000002030075a7 */ /* 0x0022a400080011ff */
[----:B--2---:R-:W-:Y:S05]  /*a590*/  @!P0 NANOSLEEP.SYNCS 0x989680 ;  /* 0x009896800000895d */ /* 0x004fea0003900000 */
[----:B------:R-:W2:Y:S02]  /*a5a0*/  @!P0 SYNCS.PHASECHK.TRANS64 P0, [R3+URZ], R2 ;  /* 0x00000002030085a7 */ /* 0x000ea400080010ff */
[----:B--2---:R-:W-:Y:S05]  /*a5b0*/  @!P0 BRA `(.L_x_129) ;  /* 0xfffffffc00f08947 */ /* 0x004fea000383ffff */
[----:B------:R-:W-:Y:S05]  /*a5c0*/  BRA `(.L_x_130) ;  /* 0xffffff8000807947 */ /* 0x000fea000383ffff */
.L_x_45:
[----:B------:R-:W-:-:S07]  /*a5d0*/  MOV R3, UR4 ;  /* 0x0000000400037c02 */ /* 0x000fce0008000f00 */
.L_x_131:
[----:B-1----:R1:W2:Y:S02]  /*a5e0*/  SYNCS.PHASECHK.TRANS64.TRYWAIT P0, [R3+URZ], R2 ;  /* 0x00000002030075a7 */ /* 0x0022a400080011ff */
[----:B--2---:R-:W-:Y:S05]  /*a5f0*/  @!P0 NANOSLEEP.SYNCS 0x989680 ;  /* 0x009896800000895d */ /* 0x004fea0003900000 */
[----:B------:R-:W2:Y:S02]  /*a600*/  @!P0 SYNCS.PHASECHK.TRANS64 P0, [R3+URZ], R2 ;  /* 0x00000002030085a7 */ /* 0x000ea400080010ff */
[----:B--2---:R-:W-:Y:S05]  /*a610*/  @!P0 BRA `(.L_x_131) ;  /* 0xfffffffc00f08947 */ /* 0x004fea000383ffff */
[----:B------:R-:W-:Y:S05]  /*a620*/  BRA `(.L_x_132) ;  /* 0xffffff80008c7947 */ /* 0x000fea000383ffff */
.L_x_48:
[----:B-1----:R1:W2:Y:S02]  /*a630*/  SYNCS.PHASECHK.TRANS64.TRYWAIT P0, [R0+URZ+0xd0], R2 ;  /* 0x0000d002000075a7 */ /* 0x0022a400080011ff */
[----:B--2---:R-:W-:Y:S05]  /*a640*/  @!P0 NANOSLEEP.SYNCS 0x989680 ;  /* 0x009896800000895d */ /* 0x004fea0003900000 */
[----:B------:R-:W2:Y:S02]  /*a650*/  @!P0 SYNCS.PHASECHK.TRANS64 P0, [R0+URZ+0xd0], R2 ;  /* 0x0000d002000085a7 */ /* 0x000ea400080010ff */
[----:B--2---:R-:W-:Y:S05]  /*a660*/  @!P0 BRA `(.L_x_48) ;  /* 0xfffffffc00f08947 */ /* 0x004fea000383ffff */
[----:B------:R-:W-:Y:S05]  /*a670*/  BRA `(.L_x_133) ;  /* 0xffffff8000f07947 */ /* 0x000fea000383ffff */
.L_x_49:
[----:B------:R-:W-:-:S07]  /*a680*/  MOV R3, UR5 ;  /* 0x0000000500037c02 */ /* 0x000fce0008000f00 */
.L_x_134:
[----:B-1----:R1:W2:Y:S02]  /*a690*/  SYNCS.PHASECHK.TRANS64.TRYWAIT P0, [R3+URZ+0x80], R2 ;  /* 0x00008002030075a7 */ /* 0x0022a400080011ff */
[----:B--2---:R-:W-:Y:S05]  /*a6a0*/  @!P0 NANOSLEEP.SYNCS 0x989680 ;  /* 0x009896800000895d */ /* 0x004fea0003900000 */
[----:B------:R-:W2:Y:S02]  /*a6b0*/  @!P0 SYNCS.PHASECHK.TRANS64 P0, [R3+URZ+0x80], R2 ;  /* 0x00008002030085a7 */ /* 0x000ea400080010ff */
[----:B--2---:R-:W-:Y:S05]  /*a6c0*/  @!P0 BRA `(.L_x_134) ;  /* 0xfffffffc00f08947 */ /* 0x004fea000383ffff */
[----:B------:R-:W-:Y:S05]  /*a6d0*/  BRA `(.L_x_135) ;  /* 0xffffff8400007947 */ /* 0x000fea000383ffff */
.L_x_50:
[----:B-1----:R1:W2:Y:S02]  /*a6e0*/  SYNCS.PHASECHK.TRANS64.TRYWAIT P1, [R0+URZ+0x70], R2 ;  /* 0x00007002000075a7 */ /* 0x0022a400080211ff */
[----:B--2---:R-:W-:Y:S05]  /*a6f0*/  @!P1 NANOSLEEP.SYNCS 0x989680 ;  /* 0x009896800000995d */ /* 0x004fea0003900000 */
[----:B------:R-:W2:Y:S02]  /*a700*/  @!P1 SYNCS.PHASECHK.TRANS64 P1, [R0+URZ+0x70], R2 ;  /* 0x00007002000095a7 */ /* 0x000ea400080210ff */
[----:B--2---:R-:W-:Y:S05]  /*a710*/  @!P1 BRA `(.L_x_50) ;  /* 0xfffffffc00f09947 */ /* 0x004fea000383ffff */
[----:B------:R-:W-:Y:S05]  /*a720*/  BRA `(.L_x_136) ;  /* 0xffffff8400307947 */ /* 0x000fea000383ffff */
.L_x_53:
[----:B------:R-:W-:-:S07]  /*a730*/  MOV R2, UR5 ;  /* 0x0000000500027c02 */ /* 0x000fce0008000f00 */
.L_x_137:
[----:B-1----:R1:W2:Y:S02]  /*a740*/  SYNCS.PHASECHK.TRANS64.TRYWAIT P0, [R2+URZ+0x80], R0 ;  /* 0x00008000020075a7 */ /* 0x0022a400080011ff */
[----:B--2---:R-:W-:Y:S05]  /*a750*/  @!P0 NANOSLEEP.SYNCS 0x989680 ;  /* 0x009896800000895d */ /* 0x004fea0003900000 */
[----:B------:R-:W2:Y:S02]  /*a760*/  @!P0 SYNCS.PHASECHK.TRANS64 P0, [R2+URZ+0x80], R0 ;  /* 0x00008000020085a7 */ /* 0x000ea400080010ff */
[----:B--2---:R-:W-:Y:S05]  /*a770*/  @!P0 BRA `(.L_x_137) ;  /* 0xfffffffc00f08947 */ /* 0x004fea000383ffff */
[----:B------:R-:W-:Y:S05]  /*a780*/  BRA `(.L_x_52) ;  /* 0xffffff8400847947 */ /* 0x000fea000383ffff */
.L_x_60:
[----:B-1----:R1:W2:Y:S02]  /*a790*/  SYNCS.PHASECHK.TRANS64.TRYWAIT P1, [R3+URZ+0x70], R4 ;  /* 0x00007004030075a7 */ /* 0x0022a400080211ff */
[----:B--2---:R-:W-:Y:S05]  /*a7a0*/  @!P1 NANOSLEEP.SYNCS 0x989680 ;  /* 0x009896800000995d */ /* 0x004fea0003900000 */
[----:B------:R-:W2:Y:S02]  /*a7b0*/  @!P1 SYNCS.PHASECHK.TRANS64 P1, [R3+URZ+0x70], R4 ;  /* 0x00007004030095a7 */ /* 0x000ea400080210ff */
[----:B--2---:R-:W-:Y:S05]  /*a7c0*/  @!P1 BRA `(.L_x_60) ;  /* 0xfffffffc00f09947 */ /* 0x004fea000383ffff */
[----:B------:R-:W-:Y:S05]  /*a7d0*/  BRA `(.L_x_138) ;  /* 0xffffff8800fc7947 */ /* 0x000fea000383ffff */
.L_x_61:
[----:B------:R-:W-:-:S07]  /*a7e0*/  MOV R4, UR15 ;  /* 0x0000000f00047c02 */ /* 0x000fce0008000f00 */
.L_x_139:
[----:B-1----:R1:W2:Y:S02]  /*a7f0*/  SYNCS.PHASECHK.TRANS64.TRYWAIT P0, [R4+URZ+0xb0], R3 ;  /* 0x0000b003040075a7 */ /* 0x0022a400080011ff */
[----:B--2---:R-:W-:Y:S05]  /*a800*/  @!P0 NANOSLEEP.SYNCS 0x989680 ;  /* 0x009896800000895d */ /* 0x004fea0003900000 */
[----:B------:R-:W2:Y:S02]  /*a810*/  @!P0 SYNCS.PHASECHK.TRANS64 P0, [R4+URZ+0xb0], R3 ;  /* 0x0000b003040085a7 */ /* 0x000ea400080010ff */
[----:B--2---:R-:W-:Y:S05]  /*a820*/  @!P0 BRA `(.L_x_139) ;  /* 0xfffffffc00f08947 */ /* 0x004fea000383ffff */
[----:B------:R-:W-:Y:S05]  /*a830*/  BRA `(.L_x_140) ;  /* 0xffffff8c00447947 */ /* 0x000fea000383ffff */
.L_x_64:
[----:B------:R-:W-:Y:S07]  /*a840*/  MOV R3, UR7 ;  /* 0x0000000700037c02 */ /* 0x000fee0008000f00 */
.L_x_141:
[----:B-1----:R1:W2:Y:S02]  /*a850*/  SYNCS.PHASECHK.TRANS64.TRYWAIT P0, [R3+URZ], R2 ;  /* 0x00000002030075a7 */ /* 0x0022a400080011ff */
[----:B--2---:R-:W-:Y:S05]  /*a860*/  @!P0 NANOSLEEP.SYNCS 0x989680 ;  /* 0x009896800000895d */ /* 0x004fea0003900000 */
[----:B------:R-:W2:Y:S02]  /*a870*/  @!P0 SYNCS.PHASECHK.TRANS64 P0, [R3+URZ], R2 ;  /* 0x00000002030085a7 */ /* 0x000ea400080010ff */
[----:B--2---:R-:W-:Y:S05]  /*a880*/  @!P0 BRA `(.L_x_141) ;  /* 0xfffffffc00f08947 */ /* 0x004fea000383ffff */
[----:B------:R-:W-:Y:S05]  /*a890*/  BRA `(.L_x_63) ;  /* 0xffffff8c00607947 */ /* 0x000fea000383ffff */
.L_x_67:
[----:B------:R-:W-:-:S07]  /*a8a0*/  MOV R2, UR5 ;  /* 0x0000000500027c02 */ /* 0x000fce0008000f00 */
.L_x_142:
[----:B--2---:R2:W3:Y:S02]  /*a8b0*/  SYNCS.PHASECHK.TRANS64.TRYWAIT P0, [R2+URZ], R0 ;  /* 0x00000000020075a7 */ /* 0x0044e400080011ff */
[----:B---3--:R-:W-:Y:S05]  /*a8c0*/  @!P0 NANOSLEEP.SYNCS 0x989680 ;  /* 0x009896800000895d */ /* 0x008fea0003900000 */
[----:B------:R-:W3:Y:S02]  /*a8d0*/  @!P0 SYNCS.PHASECHK.TRANS64 P0, [R2+URZ], R0 ;  /* 0x00000000020085a7 */ /* 0x000ee400080010ff */
[----:B---3--:R-:W-:Y:S05]  /*a8e0*/  @!P0 BRA `(.L_x_142) ;  /* 0xfffffffc00f08947 */ /* 0x008fea000383ffff */
[----:B------:R-:W-:Y:S05]  /*a8f0*/  BRA `(.L_x_143) ;  /* 0xffffff9000407947 */ /* 0x000fea000383ffff */
.L_x_68:
[----:B------:R-:W-:-:S07]  /*a900*/  MOV R3, UR5 ;  /* 0x0000000500037c02 */ /* 0x000fce0008000f00 */
.L_x_144:
[----:B--2---:R2:W3:Y:S02]  /*a910*/  SYNCS.PHASECHK.TRANS64.TRYWAIT P0, [R3+URZ], R2 ;  /* 0x00000002030075a7 */ /* 0x0044e400080011ff */
[----:B---3--:R-:W-:Y:S05]  /*a920*/  @!P0 NANOSLEEP.SYNCS 0x989680 ;  /* 0x009896800000895d */ /* 0x008fea0003900000 */
[----:B------:R-:W3:Y:S02]  /*a930*/  @!P0 SYNCS.PHASECHK.TRANS64 P0, [R3+URZ], R2 ;  /* 0x00000002030085a7 */ /* 0x000ee400080010ff */
[----:B---3--:R-:W-:Y:S05]  /*a940*/  @!P0 BRA `(.L_x_144) ;  /* 0xfffffffc00f08947 */ /* 0x008fea000383ffff */
[----:B------:R-:W-:Y:S05]  /*a950*/  BRA `(.L_x_145) ;  /* 0xffffff90004c7947 */ /* 0x000fea000383ffff */
.L_x_69:
[----:B------:R-:W-:-:S07]  /*a960*/  MOV R3, UR5 ;  /* 0x0000000500037c02 */ /* 0x000fce0008000f00 */
.L_x_146:
[----:B--2---:R2:W3:Y:S02]  /*a970*/  SYNCS.PHASECHK.TRANS64.TRYWAIT P0, [R3+URZ], R2 ;  /* 0x00000002030075a7 */ /* 0x0044e400080011ff */
[----:B---3--:R-:W-:Y:S05]  /*a980*/  @!P0 NANOSLEEP.SYNCS 0x989680 ;  /* 0x009896800000895d */ /* 0x008fea0003900000 */
[----:B------:R-:W3:Y:S02]  /*a990*/  @!P0 SYNCS.PHASECHK.TRANS64 P0, [R3+URZ], R2 ;  /* 0x00000002030085a7 */ /* 0x000ee400080010ff */
[----:B---3--:R-:W-:Y:S05]  /*a9a0*/  @!P0 BRA `(.L_x_146) ;  /* 0xfffffffc00f08947 */ /* 0x008fea000383ffff */
[----:B------:R-:W-:Y:S05]  /*a9b0*/  BRA `(.L_x_147) ;  /* 0xffffff9000587947 */ /* 0x000fea000383ffff */
.L_x_70:
[----:B--2---:R-:W-:-:S07]  /*a9c0*/  MOV R2, UR6 ;  /* 0x0000000600027c02 */ /* 0x004fce0008000f00 */
.L_x_148:
[----:B--2---:R2:W3:Y:S02]  /*a9d0*/  SYNCS.PHASECHK.TRANS64.TRYWAIT P0, [R2+URZ], R0 ;  /* 0x00000000020075a7 */ /* 0x0044e400080011ff */
[----:B---3--:R-:W-:Y:S05]  /*a9e0*/  @!P0 NANOSLEEP.SYNCS 0x989680 ;  /* 0x009896800000895d */ /* 0x008fea0003900000 */
[----:B------:R-:W3:Y:S02]  /*a9f0*/  @!P0 SYNCS.PHASECHK.TRANS64 P0, [R2+URZ], R0 ;  /* 0x00000000020085a7 */ /* 0x000ee400080010ff */
[----:B---3--:R-:W-:Y:S05]  /*aa00*/  @!P0 BRA `(.L_x_148) ;  /* 0xfffffffc00f08947 */ /* 0x008fea000383ffff */
[----:B------:R-:W-:Y:S05]  /*aa10*/  BRA `(.L_x_149) ;  /* 0xffffff9000647947 */ /* 0x000fea000383ffff */
.L_x_75:
[----:B-1----:R1:W4:Y:S02]  /*aa20*/  SYNCS.PHASECHK.TRANS64.TRYWAIT P0, [R2+URZ+0x70], R0 ;  /* 0x00007000020075a7 */ /* 0x00232400080011ff */
[----:B----4-:R-:W-:Y:S05]  /*aa30*/  @!P0 NANOSLEEP.SYNCS 0x989680 ;  /* 0x009896800000895d */ /* 0x010fea0003900000 */
[----:B------:R-:W4:Y:S02]  /*aa40*/  @!P0 SYNCS.PHASECHK.TRANS64 P0, [R2+URZ+0x70], R0 ;  /* 0x00007000020085a7 */ /* 0x000f2400080010ff */
[----:B----4-:R-:W-:Y:S05]  /*aa50*/  @!P0 BRA `(.L_x_75) ;  /* 0xfffffffc00f08947 */ /* 0x010fea000383ffff */
[----:B------:R-:W-:Y:S05]  /*aa60*/  BRA `(.L_x_150) ;  /* 0xffffff94008c7947 */ /* 0x000fea000383ffff */
.L_x_78:
[----:B------:R-:W-:Y:S07]  /*aa70*/  MOV R2, UR6 ;  /* 0x0000000600027c02 */ /* 0x000fee0008000f00 */
.L_x_151:
[----:B-1----:R1:W2:Y:S02]  /*aa80*/  SYNCS.PHASECHK.TRANS64.TRYWAIT P1, [R2+URZ+0x68], R0 ;  /* 0x00006800020075a7 */ /* 0x0022a400080211ff */
[----:B--2---:R-:W-:Y:S05]  /*aa90*/  @!P1 NANOSLEEP.SYNCS 0x989680 ;  /* 0x009896800000995d */ /* 0x004fea0003900000 */
[----:B------:R-:W2:Y:S02]  /*aaa0*/  @!P1 SYNCS.PHASECHK.TRANS64 P1, [R2+URZ+0x68], R0 ;  /* 0x00006800020095a7 */ /* 0x000ea400080210ff */
[----:B--2---:R-:W-:Y:S05]  /*aab0*/  @!P1 BRA `(.L_x_151) ;  /* 0xfffffffc00f09947 */ /* 0x004fea000383ffff */
[----:B------:R-:W-:Y:S05]  /*aac0*/  BRA `(.L_x_77) ;  /* 0xffffff9800fc7947 */ /* 0x000fea000383ffff */
.L_x_81:
[----:B------:R-:W-:Y:S07]  /*aad0*/  MOV R3, UR5 ;  /* 0x0000000500037c02 */ /* 0x000fee0008000f00 */
.L_x_152:
[----:B-1----:R1:W2:Y:S02]  /*aae0*/  SYNCS.PHASECHK.TRANS64.TRYWAIT P2, [R3+URZ+0x50], R2 ;  /* 0x00005002030075a7 */ /* 0x0022a400080411ff */
[----:B--2---:R-:W-:Y:S05]  /*aaf0*/  @!P2 NANOSLEEP.SYNCS 0x989680 ;  /* 0x009896800000a95d */ /* 0x004fea0003900000 */
[----:B------:R-:W2:Y:S02]  /*ab00*/  @!P2 SYNCS.PHASECHK.TRANS64 P2, [R3+URZ+0x50], R2 ;  /* 0x000050020300a5a7 */ /* 0x000ea400080410ff */
[----:B--2---:R-:W-:Y:S05]  /*ab10*/  @!P2 BRA `(.L_x_152) ;  /* 0xfffffffc00f0a947 */ /* 0x004fea000383ffff */
[----:B------:R-:W-:Y:S05]  /*ab20*/  BRA `(.L_x_153) ;  /* 0xffffff9c00547947 */ /* 0x000fea000383ffff */
.L_x_83:
[----:B------:R-:W-:-:S07]  /*ab30*/  MOV R2, UR4 ;  /* 0x0000000400027c02 */ /* 0x000fce0008000f00 */
.L_x_154:
[----:B-1----:R1:W2:Y:S02]  /*ab40*/  SYNCS.PHASECHK.TRANS64.TRYWAIT P0, [R2+URZ], R0 ;  /* 0x00000000020075a7 */ /* 0x0022a400080011ff */
[----:B--2---:R-:W-:Y:S05]  /*ab50*/  @!P0 NANOSLEEP.SYNCS 0x989680 ;  /* 0x009896800000895d */ /* 0x004fea0003900000 */
[----:B------:R-:W2:Y:S02]  /*ab60*/  @!P0 SYNCS.PHASECHK.TRANS64 P0, [R2+URZ], R0 ;  /* 0x00000000020085a7 */ /* 0x000ea400080010ff */
[----:B--2---:R-:W-:Y:S05]  /*ab70*/  @!P0 BRA `(.L_x_154) ;  /* 0xfffffffc00f08947 */ /* 0x004fea000383ffff */
[----:B------:R-:W-:Y:S05]  /*ab80*/  BRA `(.L_x_155) ;  /* 0xffffffa000cc7947 */ /* 0x000fea000383ffff */
.L_x_85:
[----:B------:R-:W-:Y:S07]  /*ab90*/  MOV R2, UR5 ;  /* 0x0000000500027c02 */ /* 0x000fee0008000f00 */
.L_x_156:
[----:B-1----:R1:W2:Y:S02]  /*aba0*/  SYNCS.PHASECHK.TRANS64.TRYWAIT P0, [R2+URZ+0x70], R0 ;  /* 0x00007000020075a7 */ /* 0x0022a400080011ff */
[----:B--2---:R-:W-:Y:S05]  /*abb0*/  @!P0 NANOSLEEP.SYNCS 0x989680 ;  /* 0x009896800000895d */ /* 0x004fea0003900000 */
[----:B------:R-:W2:Y:S02]  /*abc0*/  @!P0 SYNCS.PHASECHK.TRANS64 P0, [R2+URZ+0x70], R0 ;  /* 0x00007000020085a7 */ /* 0x000ea400080010ff */
[----:B--2---:R-:W-:Y:S05]  /*abd0*/  @!P0 BRA `(.L_x_156) ;  /* 0xfffffffc00f08947 */ /* 0x004fea000383ffff */
[----:B------:R-:W-:Y:S05]  /*abe0*/  BRA `(.L_x_157) ;  /* 0xffffffa400847947 */ /* 0x000fea000383ffff */
.L_x_95:
[----:B-1----:R1:W2:Y:S02]  /*abf0*/  SYNCS.PHASECHK.TRANS64.TRYWAIT P1, [R8+URZ+0x40], R0 ;  /* 0x00004000080075a7 */ /* 0x0022a400080211ff */
[----:B--2---:R-:W-:Y:S05]  /*ac00*/  @!P1 NANOSLEEP.SYNCS 0x989680 ;  /* 0x009896800000995d */ /* 0x004fea0003900000 */
[----:B------:R-:W2:Y:S02]  /*ac10*/  @!P1 SYNCS.PHASECHK.TRANS64 P1, [R8+URZ+0x40], R0 ;  /* 0x00004000080095a7 */ /* 0x000ea400080210ff */
[----:B--2---:R-:W-:Y:S05]  /*ac20*/  @!P1 BRA `(.L_x_95) ;  /* 0xfffffffc00f09947 */ /* 0x004fea000383ffff */
[----:B------:R-:W-:Y:S05]  /*ac30*/  BRA `(.L_x_94) ;  /* 0xffffffb4008c7947 */ /* 0x000fea000383ffff */
.L_x_97:
[----:B----4-:R4:W1:Y:S02]  /*ac40*/  SYNCS.PHASECHK.TRANS64.TRYWAIT P0, [R18+URZ+0x90], R7 ;  /* 0x00009007120075a7 */ /* 0x01086400080011ff */
[----:B-1----:R-:W-:Y:S05]  /*ac50*/  @!P0 NANOSLEEP.SYNCS 0x989680 ;  /* 0x009896800000895d */ /* 0x002fea0003900000 */
[----:B------:R-:W1:Y:S02]  /*ac60*/  @!P0 SYNCS.PHASECHK.TRANS64 P0, [R18+URZ+0x90], R7 ;  /* 0x00009007120085a7 */ /* 0x000e6400080010ff */
[----:B-1----:R-:W-:Y:S05]  /*ac70*/  @!P0 BRA `(.L_x_97) ;  /* 0xfffffffc00f08947 */ /* 0x002fea000383ffff */
[----:B------:R-:W-:Y:S05]  /*ac80*/  BRA `(.L_x_96) ;  /* 0xffffffb8004c7947 */ /* 0x000fea000383ffff */
        .weak           $__internal_0_$__cuda_sm10x_tcgen05_guardrail_trap_col_being_dealloced_not_returned_by_alloc
        .type           $__internal_0_$__cuda_sm10x_tcgen05_guardrail_trap_col_being_dealloced_not_returned_by_alloc,@function
        .size           $__internal_0_$__cuda_sm10x_tcgen05_guardrail_trap_col_being_dealloced_not_returned_by_alloc,($__internal_1_$__cuda_sm10x_tcgen05_guardrail_trap_phase_invalid_during_alloc - $__internal_0_$__cuda_sm10x_tcgen05_guardrail_trap_col_being_dealloced_not_returned_by_alloc)
$__internal_0_$__cuda_sm10x_tcgen05_guardrail_trap_col_being_dealloced_not_returned_by_alloc:
[----:B------:R-:W-:Y:S05]  /*ac90*/  BPT.TRAP 0x1 ;  /* 0x000000040000795c */ /* 0x000fea0000300000 */
[----:B------:R-:W-:-:S04]  /*aca0*/  HFMA2 R3, -RZ, RZ, 0, 0 ;  /* 0x00000000ff037431 */ /* 0x000fc800000001ff */
[----:B------:R-:W-:Y:S05]  /*acb0*/  RET.REL.NODEC R2 `(_ZN7cutlass13device_kernelINS_4gemm6kernel13GemmUniversalIN4cute5tupleIJiiiiEEENS1_10collective13CollectiveMmaINS1_35MainloopSm100TmaUmmaWarpSpecializedILi4ELi2ELi4ENS5_IJNS4_1CILi2EEENSA_ILi1EEESC_EEEEENS5_IJNSA_ILi64EEENSA_ILi240EEESF_EEENS_6half_tENS5_IJlSC_lEEESI_SJ_NS4_8TiledMMAINS4_8MMA_AtomIJNS4_20SM100_MMA_F16BF16_SSISI_SI_fLi64ELi240ELNS4_4UMMA5MajorE0ELSO_0ELNSN_7ScaleInE0ELSP_0EEEEEENS4_6LayoutINS5_IJSC_SC_SC_EEENS5_IJNSA_ILi0EEESU_SU_EEEEENS5_IJNS4_10UnderscoreESX_SX_EEEEENS4_13SM90_TMA_LOADENS4_14ComposedLayoutINS4_7SwizzleILi3ELi4ELi3EEENS4_18smem_ptr_flag_bitsILi16EEENSS_INS5_IJNSA_ILi8EEESF_EEENS5_IJSF_SC_EEEEEEEvNS4_8identityENS4_23SM90_TMA_LOAD_MULTICASTES1A_vS1B_EENS_8epilogue10collective18CollectiveEpilogueINS1E_23Sm100TmaWarpSpecializedILi2ELi1ELi120ELb1ELb0EEEJSH_NS5_IJNSS_ISF_SC_EENSS_ISG_SC_EEEEESI_SJ_SI_SJ_NS1E_6fusion15FusionCallbacksIS1I_NS1M_17LinearCombinationISI_fSI_fLNS_15FloatRoundStyleE2EEESH_S1L_JEEENS4_5SM1004TMEM4LOAD26SM100_TMEM_LOAD_16dp256b2xES10_NS11_INS12_ILi1ELi4ELi3EEES15_NSS_INS5_IJS16_NSA_ILi16EEEEEENS5_IJS1X_SC_EEEEEEENS4_17SM75_U32x4_LDSM_NENS4_14SM90_TMA_STOREES21_NS4_17SM90_U32x4_STSM_NENS4_39AutoVectorizingCopyWithAssumedAlignmentILi128EEEEEEvvEEEEvNT_6ParamsE) ;  /* 0xffffff5002d07950 */ /* 0x000fea0003c3ffff */
        .weak           $__internal_1_$__cuda_sm10x_tcgen05_guardrail_trap_phase_invalid_during_alloc
        .type           $__internal_1_$__cuda_sm10x_tcgen05_guardrail_trap_phase_invalid_during_alloc,@function
        .size           $__internal_1_$__cuda_sm10x_tcgen05_guardrail_trap_phase_invalid_during_alloc,($__internal_2_$__cuda_sm10x_tcgen05_guardrail_trap_unallocated_columns_being_dealloced - $__internal_1_$__cuda_sm10x_tcgen05_guardrail_trap_phase_invalid_during_alloc)
$__internal_1_$__cuda_sm10x_tcgen05_guardrail_trap_phase_invalid_during_alloc:
[----:B------:R-:W-:Y:S05]  /*acc0*/  BPT.TRAP 0x1 ;  /* 0x000000040000795c */ /* 0x000fea0000300000 */
[----:B------:R-:W-:-:S04]  /*acd0*/  MOV R3, 0x0 ;  /* 0x0000000000037802 */ /* 0x000fc80000000f00 */
[----:B------:R-:W-:Y:S05]  /*ace0*/  RET.REL.NODEC R2 `(_ZN7cutlass13device_kernelINS_4gemm6kernel13GemmUniversalIN4cute5tupleIJiiiiEEENS1_10collective13CollectiveMmaINS1_35MainloopSm100TmaUmmaWarpSpecializedILi4ELi2ELi4ENS5_IJNS4_1CILi2EEENSA_ILi1EEESC_EEEEENS5_IJNSA_ILi64EEENSA_ILi240EEESF_EEENS_6half_tENS5_IJlSC_lEEESI_SJ_NS4_8TiledMMAINS4_8MMA_AtomIJNS4_20SM100_MMA_F16BF16_SSISI_SI_fLi64ELi240ELNS4_4UMMA5MajorE0ELSO_0ELNSN_7ScaleInE0ELSP_0EEEEEENS4_6LayoutINS5_IJSC_SC_SC_EEENS5_IJNSA_ILi0EEESU_SU_EEEEENS5_IJNS4_10UnderscoreESX_SX_EEEEENS4_13SM90_TMA_LOADENS4_14ComposedLayoutINS4_7SwizzleILi3ELi4ELi3EEENS4_18smem_ptr_flag_bitsILi16EEENSS_INS5_IJNSA_ILi8EEESF_EEENS5_IJSF_SC_EEEEEEEvNS4_8identityENS4_23SM90_TMA_LOAD_MULTICASTES1A_vS1B_EENS_8epilogue10collective18CollectiveEpilogueINS1E_23Sm100TmaWarpSpecializedILi2ELi1ELi120ELb1ELb0EEEJSH_NS5_IJNSS_ISF_SC_EENSS_ISG_SC_EEEEESI_SJ_SI_SJ_NS1E_6fusion15FusionCallbacksIS1I_NS1M_17LinearCombinationISI_fSI_fLNS_15FloatRoundStyleE2EEESH_S1L_JEEENS4_5SM1004TMEM4LOAD26SM100_TMEM_LOAD_16dp256b2xES10_NS11_INS12_ILi1ELi4ELi3EEES15_NSS_INS5_IJS16_NSA_ILi16EEEEEENS5_IJS1X_SC_EEEEEEENS4_17SM75_U32x4_LDSM_NENS4_14SM90_TMA_STOREES21_NS4_17SM90_U32x4_STSM_NENS4_39AutoVectorizingCopyWithAssumedAlignmentILi128EEEEEEvvEEEEvNT_6ParamsE) ;  /* 0xffffff5002c47950 */ /* 0x000fea0003c3ffff */
        .weak           $__internal_2_$__cuda_sm10x_tcgen05_guardrail_trap_unallocated_columns_being_dealloced
        .type           $__internal_2_$__cuda_sm10x_tcgen05_guardrail_trap_unallocated_columns_being_dealloced,@function
        .size           $__internal_2_$__cuda_sm10x_tcgen05_guardrail_trap_unallocated_columns_being_dealloced,(.L_x_159 - $__internal_2_$__cuda_sm10x_tcgen05_guardrail_trap_unallocated_columns_being_dealloced)
$__internal_2_$__cuda_sm10x_tcgen05_guardrail_trap_unallocated_columns_being_dealloced:
[----:B------:R-:W-:Y:S05]  /*acf0*/  BPT.TRAP 0x1 ;  /* 0x000000040000795c */ /* 0x000fea0000300000 */
[----:B------:R-:W-:-:S04]  /*ad00*/  HFMA2 R3, -RZ, RZ, 0, 0 ;  /* 0x00000000ff037431 */ /* 0x000fc800000001ff */
[----:B------:R-:W-:Y:S05]  /*ad10*/  RET.REL.NODEC R2 `(_ZN7cutlass13device_kernelINS_4gemm6kernel13GemmUniversalIN4cute5tupleIJiiiiEEENS1_10collective13CollectiveMmaINS1_35MainloopSm100TmaUmmaWarpSpecializedILi4ELi2ELi4ENS5_IJNS4_1CILi2EEENSA_ILi1EEESC_EEEEENS5_IJNSA_ILi64EEENSA_ILi240EEESF_EEENS_6half_tENS5_IJlSC_lEEESI_SJ_NS4_8TiledMMAINS4_8MMA_AtomIJNS4_20SM100_MMA_F16BF16_SSISI_SI_fLi64ELi240ELNS4_4UMMA5MajorE0ELSO_0ELNSN_7ScaleInE0ELSP_0EEEEEENS4_6LayoutINS5_IJSC_SC_SC_EEENS5_IJNSA_ILi0EEESU_SU_EEEEENS5_IJNS4_10UnderscoreESX_SX_EEEEENS4_13SM90_TMA_LOADENS4_14ComposedLayoutINS4_7SwizzleILi3ELi4ELi3EEENS4_18smem_ptr_flag_bitsILi16EEENSS_INS5_IJNSA_ILi8EEESF_EEENS5_IJSF_SC_EEEEEEEvNS4_8identityENS4_23SM90_TMA_LOAD_MULTICASTES1A_vS1B_EENS_8epilogue10collective18CollectiveEpilogueINS1E_23Sm100TmaWarpSpecializedILi2ELi1ELi120ELb1ELb0EEEJSH_NS5_IJNSS_ISF_SC_EENSS_ISG_SC_EEEEESI_SJ_SI_SJ_NS1E_6fusion15FusionCallbacksIS1I_NS1M_17LinearCombinationISI_fSI_fLNS_15FloatRoundStyleE2EEESH_S1L_JEEENS4_5SM1004TMEM4LOAD26SM100_TMEM_LOAD_16dp256b2xES10_NS11_INS12_ILi1ELi4ELi3EEES15_NSS_INS5_IJS16_NSA_ILi16EEEEEENS5_IJS1X_SC_EEEEEEENS4_17SM75_U32x4_LDSM_NENS4_14SM90_TMA_STOREES21_NS4_17SM90_U32x4_STSM_NENS4_39AutoVectorizingCopyWithAssumedAlignmentILi128EEEEEEvvEEEEvNT_6ParamsE) ;  /* 0xffffff5002b87950 */ /* 0x000fea0003c3ffff */
.L_x_158:
[----:B------:R-:W-:-:S00]  /*ad20*/  BRA `(.L_x_158) ;  /* 0xfffffffc00fc7947 */ /* 0x000fc0000383ffff */
[----:B------:R-:W-:-:S00]  /*ad30*/  NOP ;  /* 0x0000000000007918 */ /* 0x000fc00000000000 */
        /* <DEDUP_REMOVED lines=12> */
.L_x_159:


//--------------------- .nv.global.init           --------------------------
	.section	.nv.global.init,"aw",@progbits
.nv.global.init:
	.type		$str$27,@object
	.size		$str$27,($str$28 - $str$27)
$str$27:
        /*0000*/ 	.byte	0x28, 0x61, 0x64, 0x64, 0x72, 0x65, 0x73, 0x73, 0x20, 0x26, 0x20, 0x6d, 0x61, 0x73, 0x6b, 0x29
        /*0010*/ 	.byte	0x20, 0x3d, 0x3d, 0x20, 0x30, 0x00
	.type		$str$28,@object
	.size		$str$28,($str$26 - $str$28)
$str$28:
        /*0016*/ 	.byte	0x2f, 0x74, 0x6d, 0x70, 0x2f, 0x63, 0x75, 0x74, 0x6c, 0x61, 0x73, 0x73, 0x5f, 0x73, 0x77, 0x65
        /*0026*/ 	.byte	0x65, 0x70, 0x5f, 0x73, 0x72, 0x63, 0x2f, 0x69, 0x6e, 0x63, 0x6c, 0x75, 0x64, 0x65, 0x2f, 0x63
        /*0036*/ 	.byte	0x75, 0x74, 0x65, 0x2f, 0x70, 0x6f, 0x69, 0x6e, 0x74, 0x65, 0x72, 0x5f, 0x66, 0x6c, 0x61, 0x67
        /*0046*/ 	.byte	0x67, 0x65, 0x64, 0x2e, 0x68, 0x70, 0x70, 0x00
	.type		$str$26,@object
	.size		$str$26,($str$25 - $str$26)
$str$26:
        /*004e*/ 	.byte	0x2f, 0x74, 0x6d, 0x70, 0x2f, 0x63, 0x75, 0x74, 0x6c, 0x61, 0x73, 0x73, 0x5f, 0x73, 0x77, 0x65
        /*005e*/ 	.byte	0x65, 0x70, 0x5f, 0x73, 0x72, 0x63, 0x2f, 0x69, 0x6e, 0x63, 0x6c, 0x75, 0x64, 0x65, 0x2f, 0x63
        /*006e*/ 	.byte	0x75, 0x74, 0x65, 0x2f, 0x61, 0x74, 0x6f, 0x6d, 0x2f, 0x63, 0x6f, 0x70, 0x79, 0x5f, 0x74, 0x72
        /*007e*/ 	.byte	0x61, 0x69, 0x74, 0x73, 0x5f, 0x73, 0x6d, 0x31, 0x30, 0x30, 0x2e, 0x68, 0x70, 0x70, 0x00
	.type		$str$25,@object
	.size		$str$25,(__unnamed_1 - $str$25)
$str$25:
        /*008d*/ 	.byte	0x28, 0x28, 0x75, 0x69, 0x6e, 0x74, 0x33, 0x32, 0x5f, 0x74, 0x28, 0x74, 0x68, 0x72, 0x65, 0x61
        /*009d*/ 	.byte	0x64, 0x49, 0x64, 0x78, 0x2e, 0x78, 0x29, 0x20, 0x2f, 0x20, 0x33, 0x32, 0x29, 0x20, 0x25, 0x20
        /*00ad*/ 	.byte	0x34, 0x29, 0x20, 0x3d, 0x3d, 0x20, 0x28, 0x28, 0x28, 0x74, 0x6d, 0x65, 0x6d, 0x5f, 0x61, 0x64
        /*00bd*/ 	.byte	0x64, 0x72, 0x20, 0x3e, 0x3e, 0x20, 0x31, 0x36, 0x29, 0x20, 0x2f, 0x20, 0x33, 0x32, 0x29, 0x20
        /*00cd*/ 	.byte	0x25, 0x20, 0x34, 0x29, 0x00
	.type		__unnamed_1,@object
	.size		__unnamed_1,(__unnamed_2 - __unnamed_1)
__unnamed_1:
        /*00d2*/ 	.byte	0x61, 0x75, 0x74, 0x6f, 0x20, 0x63, 0x75, 0x74, 0x65, 0x3a, 0x3a, 0x61, 0x73, 0x5f, 0x70, 0x6f
        /* <DEDUP_REMOVED lines=24> */
        /*0262*/ 	.byte	0x35, 0x33, 0x36, 0x30, 0x3e, 0x3e, 0x3e, 0x3e, 0x5d, 0x00
	.type		__unnamed_2,@object
	.size		__unnamed_2,(.L_2 - __unnamed_2)
__unnamed_2:
        /* <DEDUP_REMOVED lines=42> */
        /*050c*/ 	.byte	0x3e, 0x5d, 0x00
.L_2:


//--------------------- .nv.shared._ZN7cutlass13device_kernelINS_4gemm6kernel13GemmUniversalIN4cute5tupleIJiiiiEEENS1_10collective13CollectiveMmaINS1_35MainloopSm100TmaUmmaWarpSpecializedILi4ELi2ELi4ENS5_IJNS4_1CILi2EEENSA_ILi1EEESC_EEEEENS5_IJNSA_ILi64EEENSA_ILi240EEESF_EEENS_6half_tENS5_IJlSC_lEEESI_SJ_NS4_8TiledMMAINS4_8MMA_AtomIJNS4_20SM100_MMA_F16BF16_SSISI_SI_fLi64ELi240ELNS4_4UMMA5MajorE0ELSO_0ELNSN_7ScaleInE0ELSP_0EEEEEENS4_6LayoutINS5_IJSC_SC_SC_EEENS5_IJNSA_ILi0EEESU_SU_EEEEENS5_IJNS4_10UnderscoreESX_SX_EEEEENS4_13SM90_TMA_LOADENS4_14ComposedLayoutINS4_7SwizzleILi3ELi4ELi3EEENS4_18smem_ptr_flag_bitsILi16EEENSS_INS5_IJNSA_ILi8EEESF_EEENS5_IJSF_SC_EEEEEEEvNS4_8identityENS4_23SM90_TMA_LOAD_MULTICASTES1A_vS1B_EENS_8epilogue10collective18CollectiveEpilogueINS1E_23Sm100TmaWarpSpecializedILi2ELi1ELi120ELb1ELb0EEEJSH_NS5_IJNSS_ISF_SC_EENSS_ISG_SC_EEEEESI_SJ_SI_SJ_NS1E_6fusion15FusionCallbacksIS1I_NS1M_17LinearCombinationISI_fSI_fLNS_15FloatRoundStyleE2EEESH_S1L_JEEENS4_5SM1004TMEM4LOAD26SM100_TMEM_LOAD_16dp256b2xES10_NS11_INS12_ILi1ELi4ELi3EEES15_NSS_INS5_IJS16_NSA_ILi16EEEEEENS5_IJS1X_SC_EEEEEEENS4_17SM75_U32x4_LDSM_NENS4_14SM90_TMA_STOREES21_NS4_17SM90_U32x4_STSM_NENS4_39AutoVectorizingCopyWithAssumedAlignmentILi128EEEEEEvvEEEEvNT_6ParamsE --------------------------
	.section	.nv.shared._ZN7cutlass13device_kernelINS_4gemm6kernel13GemmUniversalIN4cute5tupleIJiiiiEEENS1_10collective13CollectiveMmaINS1_35MainloopSm100TmaUmmaWarpSpecializedILi4ELi2ELi4ENS5_IJNS4_1CILi2EEENSA_ILi1EEESC_EEEEENS5_IJNSA_ILi64EEENSA_ILi240EEESF_EEENS_6half_tENS5_IJlSC_lEEESI_SJ_NS4_8TiledMMAINS4_8MMA_AtomIJNS4_20SM100_MMA_F16BF16_SSISI_SI_fLi64ELi240ELNS4_4UMMA5MajorE0ELSO_0ELNSN_7ScaleInE0ELSP_0EEEEEENS4_6LayoutINS5_IJSC_SC_SC_EEENS5_IJNSA_ILi0EEESU_SU_EEEEENS5_IJNS4_10UnderscoreESX_SX_EEEEENS4_13SM90_TMA_LOADENS4_14ComposedLayoutINS4_7SwizzleILi3ELi4ELi3EEENS4_18smem_ptr_flag_bitsILi16EEENSS_INS5_IJNSA_ILi8EEESF_EEENS5_IJSF_SC_EEEEEEEvNS4_8identityENS4_23SM90_TMA_LOAD_MULTICASTES1A_vS1B_EENS_8epilogue10collective18CollectiveEpilogueINS1E_23Sm100TmaWarpSpecializedILi2ELi1ELi120ELb1ELb0EEEJSH_NS5_IJNSS_ISF_SC_EENSS_ISG_SC_EEEEESI_SJ_SI_SJ_NS1E_6fusion15FusionCallbacksIS1I_NS1M_17LinearCombinationISI_fSI_fLNS_15FloatRoundStyleE2EEESH_S1L_JEEENS4_5SM1004TMEM4LOAD26SM100_TMEM_LOAD_16dp256b2xES10_NS11_INS12_ILi1ELi4ELi3EEES15_NSS_INS5_IJS16_NSA_ILi16EEEEEENS5_IJS1X_SC_EEEEEEENS4_17SM75_U32x4_LDSM_NENS4_14SM90_TMA_STOREES21_NS4_17SM90_U32x4_STSM_NENS4_39AutoVectorizingCopyWithAssumedAlignmentILi128EEEEEEvvEEEEvNT_6ParamsE,"aw",@nobits
	.sectionflags	@""
	.align	16
	.zero		1024


//--------------------- .nv.shared.reserved.0     --------------------------
	.section	.nv.shared.reserved.0,"aw",@nobits
	.weak		__nv_reservedSMEM_offset_0_alias
	.size		__nv_reservedSMEM_offset_0_alias, 0, 64
	.other		__nv_reservedSMEM_offset_0_alias,@"STO_CUDA_RESERVED_SHARED STV_DEFAULT"
__nv_reservedSMEM_offset_0_alias:
	.zero		0
.nv.shared.reserved.0:
	.zero		64
	.weak		__nv_reservedSMEM_tcgen05_partition
	.type		__nv_reservedSMEM_tcgen05_partition,@object
	.size		__nv_reservedSMEM_tcgen05_partition,(.L_0 - __nv_reservedSMEM_tcgen05_partition)
__nv_reservedSMEM_tcgen05_partition:
	.zero		32
.L_0:


//--------------------- .nv.global                --------------------------
	.section	.nv.global,"aw",@nobits
.nv.global:
	.type		_ZN40_INTERNAL_457be683_4_k_cu_167e8c7b_129774cute1_E,@object
	.size		_ZN40_INTERNAL_457be683_4_k_cu_167e8c7b_129774cute1_E,(_ZN40_INTERNAL_457be683_4_k_cu_167e8c7b_129774cuda3std3__45__cpo6cbeginE - _ZN40_INTERNAL_457be683_4_k_cu_167e8c7b_129774cute1_E)
_ZN40_INTERNAL_457be683_4_k_cu_167e8c7b_129774cute1_E:
	.zero		1
	.type		_ZN40_INTERNAL_457be683_4_k_cu_167e8c7b_129774cuda3std3__45__cpo6cbeginE,@object
	.size		_ZN40_INTERNAL_457be683_4_k_cu_167e8c7b_129774cuda3std3__45__cpo6cbeginE,(_ZN40_INTERNAL_457be683_4_k_cu_167e8c7b_129774cuda3std3__48in_placeE - _ZN40_INTERNAL_457be683_4_k_cu_167e8c7b_129774cuda3std3__45__cpo6cbeginE)
_ZN40_INTERNAL_457be683_4_k_cu_167e8c7b_129774cuda3std3__45__cpo6cbeginE:
	.zero		1
	.type		_ZN40_INTERNAL_457be683_4_k_cu_167e8c7b_129774cuda3std3__48in_placeE,@object
	.size		_ZN40_INTERNAL_457be683_4_k_cu_167e8c7b_129774cuda3std3__48in_placeE,(_ZN40_INTERNAL_457be683_4_k_cu_167e8c7b_129774cuda3std6ranges3__45__cpo9iter_moveE - _ZN40_INTERNAL_457be683_4_k_cu_167e8c7b_129774cuda3std3__48in_placeE)
_ZN40_INTERNAL_457be683_4_k_cu_167e8c7b_129774cuda3std3__48in_placeE:
	.zero		1
	.type		_ZN40_INTERNAL_457be683_4_k_cu_167e8c7b_129774cuda3std6ranges3__45__cpo9iter_moveE,@object
	.size		_ZN40_INTERNAL_457be683_4_k_cu_167e8c7b_129774cuda3std6ranges3__45__cpo9iter_moveE,(_ZN40_INTERNAL_457be683_4_k_cu_167e8c7b_129774cuda3std3__45__cpo5beginE - _ZN40_INTERNAL_457be683_4_k_cu_167e8c7b_129774cuda3std6ranges3__45__cpo9iter_moveE)
_ZN40_INTERNAL_457be683_4_k_cu_167e8c7b_129774cuda3std6ranges3__45__cpo9iter_moveE:
	.zero		1
	.type		_ZN40_INTERNAL_457be683_4_k_cu_167e8c7b_129774cuda3std3__45__cpo5beginE,@object
	.size		_ZN40_INTERNAL_457be683_4_k_cu_167e8c7b_129774cuda3std3__45__cpo5beginE,(_ZN40_INTERNAL_457be683_4_k_cu_167e8c7b_129774cuda3std3__442_GLOBAL__N__457be683_4_k_cu_167e8c7b_129776ignoreE - _ZN40_INTERNAL_457be683_4_k_cu_167e8c7b_129774cuda3std3__45__cpo5beginE)
_ZN40_INTERNAL_457be683_4_k_cu_167e8c7b_129774cuda3std3__45__cpo5beginE:
	.zero		1
	.type		_ZN40_INTERNAL_457be683_4_k_cu_167e8c7b_129774cuda3std3__442_GLOBAL__N__457be683_4_k_cu_167e8c7b_129776ignoreE,@object
	.size		_ZN40_INTERNAL_457be683_4_k_cu_167e8c7b_129774cuda3std3__442_GLOBAL__N__457be683_4_k_cu_167e8c7b_129776ignoreE,(_ZN40_INTERNAL_457be683_4_k_cu_167e8c7b_129774cute7productE - _ZN40_INTERNAL_457be683_4_k_cu_167e8c7b_129774cuda3std3__442_GLOBAL__N__457be683_4_k_cu_167e8c7b_129776ignoreE)
_ZN40_INTERNAL_457be683_4_k_cu_167e8c7b_129774cuda3std3__442_GLOBAL__N__457be683_4_k_cu_167e8c7b_129776ignoreE:
	.zero		1
	.type		_ZN40_INTERNAL_457be683_4_k_cu_167e8c7b_129774cute7productE,@object
	.size		_ZN40_INTERNAL_457be683_4_k_cu_167e8c7b_129774cute7productE,(_ZN40_INTERNAL_457be683_4_k_cu_167e8c7b_129774cuda3std3__45__cpo3endE - _ZN40_INTERNAL_457be683_4_k_cu_167e8c7b_129774cute7productE)
_ZN40_INTERNAL_457be683_4_k_cu_167e8c7b_129774cute7productE:
	.zero		1
	.type		_ZN40_INTERNAL_457be683_4_k_cu_167e8c7b_129774cuda3std3__45__cpo3endE,@object
	.size		_ZN40_INTERNAL_457be683_4_k_cu_167e8c7b_129774cuda3std3__45__cpo3endE,(_ZN40_INTERNAL_457be683_4_k_cu_167e8c7b_129774cuda3std3__419piecewise_constructE - _ZN40_INTERNAL_457be683_4_k_cu_167e8c7b_129774cuda3std3__45__cpo3endE)
_ZN40_INTERNAL_457be683_4_k_cu_167e8c7b_129774cuda3std3__45__cpo3endE:
	.zero		1
	.type		_ZN40_INTERNAL_457be683_4_k_cu_167e8c7b_129774cuda3std3__419piecewise_constructE,@object
	.size		_ZN40_INTERNAL_457be683_4_k_cu_167e8c7b_129774cuda3std3__419piecewise_constructE,(_ZN40_INTERNAL_457be683_4_k_cu_167e8c7b_129774cuda3std3__45__cpo4cendE - _ZN40_INTERNAL_457be683_4_k_cu_167e8c7b_129774cuda3std3__419piecewise_constructE)
_ZN40_INTERNAL_457be683_4_k_cu_167e8c7b_129774cuda3std3__419piecewise_constructE:
	.zero		1
	.type		_ZN40_INTERNAL_457be683_4_k_cu_167e8c7b_129774cuda3std3__45__cpo4cendE,@object
	.size		_ZN40_INTERNAL_457be683_4_k_cu_167e8c7b_129774cuda3std3__45__cpo4cendE,(_ZN40_INTERNAL_457be683_4_k_cu_167e8c7b_129774cuda3std6ranges3__45__cpo4swapE - _ZN40_INTERNAL_457be683_4_k_cu_167e8c7b_129774cuda3std3__45__cpo4cendE)
_ZN40_INTERNAL_457be683_4_k_cu_167e8c7b_129774cuda3std3__45__cpo4cendE:
	.zero		1
	.type		_ZN40_INTERNAL_457be683_4_k_cu_167e8c7b_129774cuda3std6ranges3__45__cpo4swapE,@object
	.size		_ZN40_INTERNAL_457be683_4_k_cu_167e8c7b_129774cuda3std6ranges3__45__cpo4swapE,(.L_10 - _ZN40_INTERNAL_457be683_4_k_cu_167e8c7b_129774cuda3std6ranges3__45__cpo4swapE)
_ZN40_INTERNAL_457be683_4_k_cu_167e8c7b_129774cuda3std6ranges3__45__cpo4swapE:
	.zero		1
.L_10:


//--------------------- .nv.constant0._ZN7cutlass13device_kernelINS_4gemm6kernel13GemmUniversalIN4cute5tupleIJiiiiEEENS1_10collective13CollectiveMmaINS1_35MainloopSm100TmaUmmaWarpSpecializedILi4ELi2ELi4ENS5_IJNS4_1CILi2EEENSA_ILi1EEESC_EEEEENS5_IJNSA_ILi64EEENSA_ILi240EEESF_EEENS_6half_tENS5_IJlSC_lEEESI_SJ_NS4_8TiledMMAINS4_8MMA_AtomIJNS4_20SM100_MMA_F16BF16_SSISI_SI_fLi64ELi240ELNS4_4UMMA5MajorE0ELSO_0ELNSN_7ScaleInE0ELSP_0EEEEEENS4_6LayoutINS5_IJSC_SC_SC_EEENS5_IJNSA_ILi0EEESU_SU_EEEEENS5_IJNS4_10UnderscoreESX_SX_EEEEENS4_13SM90_TMA_LOADENS4_14ComposedLayoutINS4_7SwizzleILi3ELi4ELi3EEENS4_18smem_ptr_flag_bitsILi16EEENSS_INS5_IJNSA_ILi8EEESF_EEENS5_IJSF_SC_EEEEEEEvNS4_8identityENS4_23SM90_TMA_LOAD_MULTICASTES1A_vS1B_EENS_8epilogue10collective18CollectiveEpilogueINS1E_23Sm100TmaWarpSpecializedILi2ELi1ELi120ELb1ELb0EEEJSH_NS5_IJNSS_ISF_SC_EENSS_ISG_SC_EEEEESI_SJ_SI_SJ_NS1E_6fusion15FusionCallbacksIS1I_NS1M_17LinearCombinationISI_fSI_fLNS_15FloatRoundStyleE2EEESH_S1L_JEEENS4_5SM1004TMEM4LOAD26SM100_TMEM_LOAD_16dp256b2xES10_NS11_INS12_ILi1ELi4ELi3EEES15_NSS_INS5_IJS16_NSA_ILi16EEEEEENS5_IJS1X_SC_EEEEEEENS4_17SM75_U32x4_LDSM_NENS4_14SM90_TMA_STOREES21_NS4_17SM90_U32x4_STSM_NENS4_39AutoVectorizingCopyWithAssumedAlignmentILi128EEEEEEvvEEEEvNT_6ParamsE --------------------------
	.section	.nv.constant0._ZN7cutlass13device_kernelINS_4gemm6kernel13GemmUniversalIN4cute5tupleIJiiiiEEENS1_10collective13CollectiveMmaINS1_35MainloopSm100TmaUmmaWarpSpecializedILi4ELi2ELi4ENS5_IJNS4_1CILi2EEENSA_ILi1EEESC_EEEEENS5_IJNSA_ILi64EEENSA_ILi240EEESF_EEENS_6half_tENS5_IJlSC_lEEESI_SJ_NS4_8TiledMMAINS4_8MMA_AtomIJNS4_20SM100_MMA_F16BF16_SSISI_SI_fLi64ELi240ELNS4_4UMMA5MajorE0ELSO_0ELNSN_7ScaleInE0ELSP_0EEEEEENS4_6LayoutINS5_IJSC_SC_SC_EEENS5_IJNSA_ILi0EEESU_SU_EEEEENS5_IJNS4_10UnderscoreESX_SX_EEEEENS4_13SM90_TMA_LOADENS4_14ComposedLayoutINS4_7SwizzleILi3ELi4ELi3EEENS4_18smem_ptr_flag_bitsILi16EEENSS_INS5_IJNSA_ILi8EEESF_EEENS5_IJSF_SC_EEEEEEEvNS4_8identityENS4_23SM90_TMA_LOAD_MULTICASTES1A_vS1B_EENS_8epilogue10collective18CollectiveEpilogueINS1E_23Sm100TmaWarpSpecializedILi2ELi1ELi120ELb1ELb0EEEJSH_NS5_IJNSS_ISF_SC_EENSS_ISG_SC_EEEEESI_SJ_SI_SJ_NS1E_6fusion15FusionCallbacksIS1I_NS1M_17LinearCombinationISI_fSI_fLNS_15FloatRoundStyleE2EEESH_S1L_JEEENS4_5SM1004TMEM4LOAD26SM100_TMEM_LOAD_16dp256b2xES10_NS11_INS12_ILi1ELi4ELi3EEES15_NSS_INS5_IJS16_NSA_ILi16EEEEEENS5_IJS1X_SC_EEEEEEENS4_17SM75_U32x4_LDSM_NENS4_14SM90_TMA_STOREES21_NS4_17SM90_U32x4_STSM_NENS4_39AutoVectorizingCopyWithAssumedAlignmentILi128EEEEEEvvEEEEvNT_6ParamsE,"a",@progbits
	.sectionflags	@""
	.align	4
.nv.constant0._ZN7cutlass13device_kernelINS_4gemm6kernel13GemmUniversalIN4cute5tupleIJiiiiEEENS1_10collective13CollectiveMmaINS1_35MainloopSm100TmaUmmaWarpSpecializedILi4ELi2ELi4ENS5_IJNS4_1CILi2EEENSA_ILi1EEESC_EEEEENS5_IJNSA_ILi64EEENSA_ILi240EEESF_EEENS_6half_tENS5_IJlSC_lEEESI_SJ_NS4_8TiledMMAINS4_8MMA_AtomIJNS4_20SM100_MMA_F16BF16_SSISI_SI_fLi64ELi240ELNS4_4UMMA5MajorE0ELSO_0ELNSN_7ScaleInE0ELSP_0EEEEEENS4_6LayoutINS5_IJSC_SC_SC_EEENS5_IJNSA_ILi0EEESU_SU_EEEEENS5_IJNS4_10UnderscoreESX_SX_EEEEENS4_13SM90_TMA_LOADENS4_14ComposedLayoutINS4_7SwizzleILi3ELi4ELi3EEENS4_18smem_ptr_flag_bitsILi16EEENSS_INS5_IJNSA_ILi8EEESF_EEENS5_IJSF_SC_EEEEEEEvNS4_8identityENS4_23SM90_TMA_LOAD_MULTICASTES1A_vS1B_EENS_8epilogue10collective18CollectiveEpilogueINS1E_23Sm100TmaWarpSpecializedILi2ELi1ELi120ELb1ELb0EEEJSH_NS5_IJNSS_ISF_SC_EENSS_ISG_SC_EEEEESI_SJ_SI_SJ_NS1E_6fusion15FusionCallbacksIS1I_NS1M_17LinearCombinationISI_fSI_fLNS_15FloatRoundStyleE2EEESH_S1L_JEEENS4_5SM1004TMEM4LOAD26SM100_TMEM_LOAD_16dp256b2xES10_NS11_INS12_ILi1ELi4ELi3EEES15_NSS_INS5_IJS16_NSA_ILi16EEEEEENS5_IJS1X_SC_EEEEEEENS4_17SM75_U32x4_LDSM_NENS4_14SM90_TMA_STOREES21_NS4_17SM90_U32x4_STSM_NENS4_39AutoVectorizingCopyWithAssumedAlignmentILi128EEEEEEvvEEEEvNT_6ParamsE:
	.zero		2944


//--------------------- SYMBOLS --------------------------

	.type		.nv.reservedSmem.offset0,@object
	.size		.nv.reservedSmem.offset0,0x4
	.type		.nv.reservedSmem.cap,@object
	.size		.nv.reservedSmem.cap,0x4
	.type		__assertfail,@function
